//
// Generated by NVIDIA NVVM Compiler
//
// Compiler Build ID: CL-36424714
// Cuda compilation tools, release 13.0, V13.0.88
// Based on NVVM 20.0.0
//

.version 9.0
.target sm_100
.address_size 64

	// .globl	_Z12ezseg_kernelPfS_S_iiffiPi

.visible .entry _Z12ezseg_kernelPfS_S_iiffiPi(
	.param .u64 .ptr .align 1 _Z12ezseg_kernelPfS_S_iiffiPi_param_0,
	.param .u64 .ptr .align 1 _Z12ezseg_kernelPfS_S_iiffiPi_param_1,
	.param .u64 .ptr .align 1 _Z12ezseg_kernelPfS_S_iiffiPi_param_2,
	.param .u32 _Z12ezseg_kernelPfS_S_iiffiPi_param_3,
	.param .u32 _Z12ezseg_kernelPfS_S_iiffiPi_param_4,
	.param .f32 _Z12ezseg_kernelPfS_S_iiffiPi_param_5,
	.param .f32 _Z12ezseg_kernelPfS_S_iiffiPi_param_6,
	.param .u32 _Z12ezseg_kernelPfS_S_iiffiPi_param_7,
	.param .u64 .ptr .align 1 _Z12ezseg_kernelPfS_S_iiffiPi_param_8
)
{
	.local .align 4 .b8 	__local_depot0[60];
	.reg .b64 	%SP;
	.reg .b64 	%SPL;
	.reg .pred 	%p<92>;
	.reg .b32 	%r<148>;
	.reg .b32 	%f<677>;
	.reg .b64 	%rd<106>;

	mov.u64 	%SPL, __local_depot0;
	ld.param.u64 	%rd33, [_Z12ezseg_kernelPfS_S_iiffiPi_param_0];
	ld.param.u64 	%rd34, [_Z12ezseg_kernelPfS_S_iiffiPi_param_1];
	ld.param.u64 	%rd35, [_Z12ezseg_kernelPfS_S_iiffiPi_param_2];
	ld.param.u32 	%r91, [_Z12ezseg_kernelPfS_S_iiffiPi_param_3];
	ld.param.u32 	%r89, [_Z12ezseg_kernelPfS_S_iiffiPi_param_4];
	ld.param.f32 	%f114, [_Z12ezseg_kernelPfS_S_iiffiPi_param_5];
	ld.param.f32 	%f115, [_Z12ezseg_kernelPfS_S_iiffiPi_param_6];
	ld.param.u32 	%r90, [_Z12ezseg_kernelPfS_S_iiffiPi_param_7];
	ld.param.u64 	%rd36, [_Z12ezseg_kernelPfS_S_iiffiPi_param_8];
	cvta.to.global.u64 	%rd1, %rd36;
	cvta.to.global.u64 	%rd2, %rd35;
	add.u64 	%rd3, %SPL, 0;
	mov.u32 	%r92, %ctaid.x;
	mov.u32 	%r93, %ntid.x;
	mov.u32 	%r94, %tid.x;
	mad.lo.s32 	%r95, %r92, %r93, %r94;
	mov.u32 	%r96, %ctaid.y;
	mov.u32 	%r97, %ntid.y;
	mov.u32 	%r98, %tid.y;
	mad.lo.s32 	%r2, %r96, %r97, %r98;
	setp.lt.s32 	%p1, %r95, 1;
	add.s32 	%r99, %r91, -1;
	setp.ge.s32 	%p2, %r95, %r99;
	or.pred  	%p3, %p1, %p2;
	@%p3 bra 	$L__BB0_120;
	setp.eq.s32 	%p4, %r2, 0;
	add.s32 	%r100, %r89, -1;
	setp.ge.s32 	%p5, %r2, %r100;
	or.pred  	%p6, %p4, %p5;
	@%p6 bra 	$L__BB0_120;
	mul.lo.s32 	%r3, %r91, %r2;
	add.s32 	%r4, %r3, %r95;
	mul.wide.s32 	%rd38, %r4, 4;
	add.s64 	%rd4, %rd2, %rd38;
	ld.global.f32 	%f116, [%rd4];
	setp.neu.f32 	%p7, %f116, 0f3F800000;
	@%p7 bra 	$L__BB0_120;
	cvta.to.global.u64 	%rd39, %rd33;
	add.s64 	%rd41, %rd39, %rd38;
	ld.global.f32 	%f1, [%rd41];
	setp.le.f32 	%p8, %f1, %f114;
	@%p8 bra 	$L__BB0_118;
	setp.gtu.f32 	%p9, %f1, %f115;
	@%p9 bra 	$L__BB0_120;
	add.s32 	%r101, %r3, %r91;
	cvt.s64.s32 	%rd42, %r101;
	cvt.u64.u32 	%rd43, %r95;
	add.s64 	%rd44, %rd42, %rd43;
	shl.b64 	%rd45, %rd44, 2;
	add.s64 	%rd46, %rd2, %rd45;
	ld.global.f32 	%f117, [%rd46+-4];
	st.local.f32 	[%rd3], %f117;
	mul.wide.s32 	%rd47, %r91, 4;
	add.s64 	%rd48, %rd4, %rd47;
	ld.global.f32 	%f118, [%rd48];
	st.local.f32 	[%rd3+4], %f118;
	ld.global.f32 	%f119, [%rd48+4];
	st.local.f32 	[%rd3+8], %f119;
	ld.global.f32 	%f120, [%rd4+4];
	st.local.f32 	[%rd3+12], %f120;
	shl.b32 	%r102, %r91, 1;
	sub.s32 	%r103, %r101, %r102;
	cvt.s64.s32 	%rd49, %r103;
	add.s64 	%rd50, %rd49, %rd43;
	shl.b64 	%rd51, %rd50, 2;
	add.s64 	%rd52, %rd2, %rd51;
	ld.global.f32 	%f121, [%rd52+4];
	st.local.f32 	[%rd3+16], %f121;
	add.s32 	%r104, %r103, %r95;
	mul.wide.s32 	%rd53, %r104, 4;
	add.s64 	%rd54, %rd2, %rd53;
	ld.global.f32 	%f122, [%rd54];
	st.local.f32 	[%rd3+20], %f122;
	ld.global.f32 	%f123, [%rd54+-4];
	st.local.f32 	[%rd3+24], %f123;
	ld.global.f32 	%f124, [%rd4+-4];
	st.local.f32 	[%rd3+28], %f124;
	add.s64 	%rd98, %rd3, 32;
	st.local.f32 	[%rd3+32], %f117;
	add.s64 	%rd100, %rd3, 36;
	st.local.f32 	[%rd3+36], %f118;
	add.s64 	%rd102, %rd3, 40;
	st.local.f32 	[%rd3+40], %f119;
	add.s64 	%rd104, %rd3, 44;
	st.local.f32 	[%rd3+44], %f120;
	st.local.f32 	[%rd3+48], %f121;
	st.local.f32 	[%rd3+52], %f122;
	st.local.f32 	[%rd3+56], %f123;
	setp.lt.s32 	%p10, %r90, 1;
	@%p10 bra 	$L__BB0_118;
	add.s32 	%r5, %r90, -1;
	and.b32  	%r6, %r90, 15;
	and.b32  	%r7, %r90, 7;
	setp.lt.u32 	%p11, %r90, 16;
	mov.b32 	%r146, 0;
	mov.f32 	%f676, 0f00000000;
	@%p11 bra 	$L__BB0_9;
	and.b32  	%r146, %r90, 2147483632;
	neg.s32 	%r144, %r146;
	mov.f32 	%f676, 0f00000000;
	mov.u64 	%rd105, %rd98;
$L__BB0_8:
	.pragma "nounroll";
	ld.local.f32 	%f128, [%rd105+-32];
	add.f32 	%f129, %f676, %f128;
	ld.local.f32 	%f130, [%rd105+-28];
	add.f32 	%f131, %f129, %f130;
	ld.local.f32 	%f132, [%rd105+-24];
	add.f32 	%f133, %f131, %f132;
	ld.local.f32 	%f134, [%rd105+-20];
	add.f32 	%f135, %f133, %f134;
	ld.local.f32 	%f136, [%rd105+-16];
	add.f32 	%f137, %f135, %f136;
	ld.local.f32 	%f138, [%rd105+-12];
	add.f32 	%f139, %f137, %f138;
	ld.local.f32 	%f140, [%rd105+-8];
	add.f32 	%f141, %f139, %f140;
	ld.local.f32 	%f142, [%rd105+-4];
	add.f32 	%f143, %f141, %f142;
	ld.local.f32 	%f144, [%rd105];
	add.f32 	%f145, %f143, %f144;
	ld.local.f32 	%f146, [%rd105+4];
	add.f32 	%f147, %f145, %f146;
	ld.local.f32 	%f148, [%rd105+8];
	add.f32 	%f149, %f147, %f148;
	ld.local.f32 	%f150, [%rd105+12];
	add.f32 	%f151, %f149, %f150;
	ld.local.f32 	%f152, [%rd105+16];
	add.f32 	%f153, %f151, %f152;
	ld.local.f32 	%f154, [%rd105+20];
	add.f32 	%f155, %f153, %f154;
	ld.local.f32 	%f156, [%rd105+24];
	add.f32 	%f157, %f155, %f156;
	ld.local.f32 	%f158, [%rd105+28];
	add.f32 	%f676, %f157, %f158;
	add.s32 	%r144, %r144, 16;
	add.s64 	%rd105, %rd105, 64;
	setp.ne.s32 	%p12, %r144, 0;
	@%p12 bra 	$L__BB0_8;
$L__BB0_9:
	setp.eq.s32 	%p13, %r6, 0;
	@%p13 bra 	$L__BB0_19;
	setp.lt.u32 	%p14, %r6, 8;
	@%p14 bra 	$L__BB0_12;
	mul.wide.u32 	%rd55, %r146, 4;
	add.s64 	%rd56, %rd3, %rd55;
	ld.local.f32 	%f160, [%rd56];
	add.f32 	%f161, %f676, %f160;
	ld.local.f32 	%f162, [%rd56+4];
	add.f32 	%f163, %f161, %f162;
	ld.local.f32 	%f164, [%rd56+8];
	add.f32 	%f165, %f163, %f164;
	ld.local.f32 	%f166, [%rd56+12];
	add.f32 	%f167, %f165, %f166;
	ld.local.f32 	%f168, [%rd56+16];
	add.f32 	%f169, %f167, %f168;
	ld.local.f32 	%f170, [%rd56+20];
	add.f32 	%f171, %f169, %f170;
	ld.local.f32 	%f172, [%rd56+24];
	add.f32 	%f173, %f171, %f172;
	ld.local.f32 	%f174, [%rd56+28];
	add.f32 	%f676, %f173, %f174;
	add.s32 	%r146, %r146, 8;
$L__BB0_12:
	setp.eq.s32 	%p15, %r7, 0;
	@%p15 bra 	$L__BB0_19;
	and.b32  	%r85, %r90, 3;
	setp.lt.u32 	%p16, %r7, 4;
	@%p16 bra 	$L__BB0_15;
	mul.wide.u32 	%rd57, %r146, 4;
	add.s64 	%rd58, %rd3, %rd57;
	ld.local.f32 	%f176, [%rd58];
	add.f32 	%f177, %f676, %f176;
	ld.local.f32 	%f178, [%rd58+4];
	add.f32 	%f179, %f177, %f178;
	ld.local.f32 	%f180, [%rd58+8];
	add.f32 	%f181, %f179, %f180;
	ld.local.f32 	%f182, [%rd58+12];
	add.f32 	%f676, %f181, %f182;
	add.s32 	%r146, %r146, 4;
$L__BB0_15:
	setp.eq.s32 	%p17, %r85, 0;
	@%p17 bra 	$L__BB0_19;
	mul.wide.u32 	%rd59, %r146, 4;
	add.s64 	%rd32, %rd3, %rd59;
	ld.local.f32 	%f183, [%rd32];
	add.f32 	%f676, %f676, %f183;
	setp.eq.s32 	%p18, %r85, 1;
	@%p18 bra 	$L__BB0_19;
	ld.local.f32 	%f184, [%rd32+4];
	add.f32 	%f676, %f676, %f184;
	setp.eq.s32 	%p19, %r85, 2;
	@%p19 bra 	$L__BB0_19;
	ld.local.f32 	%f185, [%rd32+8];
	add.f32 	%f676, %f676, %f185;
$L__BB0_19:
	setp.neu.f32 	%p20, %f676, 0f00000000;
	@%p20 bra 	$L__BB0_20;
	bra.uni 	$L__BB0_118;
$L__BB0_20:
	setp.lt.u32 	%p21, %r5, 15;
	mov.b32 	%r118, 0;
	mov.f32 	%f620, 0f00000000;
	@%p21 bra 	$L__BB0_23;
	and.b32  	%r118, %r90, 2147483632;
	neg.s32 	%r116, %r118;
	mov.f32 	%f620, 0f00000000;
$L__BB0_22:
	.pragma "nounroll";
	ld.local.f32 	%f189, [%rd98+-28];
	add.f32 	%f190, %f620, %f189;
	ld.local.f32 	%f191, [%rd98+-24];
	add.f32 	%f192, %f190, %f191;
	ld.local.f32 	%f193, [%rd98+-20];
	add.f32 	%f194, %f192, %f193;
	ld.local.f32 	%f195, [%rd98+-16];
	add.f32 	%f196, %f194, %f195;
	ld.local.f32 	%f197, [%rd98+-12];
	add.f32 	%f198, %f196, %f197;
	ld.local.f32 	%f199, [%rd98+-8];
	add.f32 	%f200, %f198, %f199;
	ld.local.f32 	%f201, [%rd98+-4];
	add.f32 	%f202, %f200, %f201;
	ld.local.f32 	%f203, [%rd98];
	add.f32 	%f204, %f202, %f203;
	ld.local.f32 	%f205, [%rd98+4];
	add.f32 	%f206, %f204, %f205;
	ld.local.f32 	%f207, [%rd98+8];
	add.f32 	%f208, %f206, %f207;
	ld.local.f32 	%f209, [%rd98+12];
	add.f32 	%f210, %f208, %f209;
	ld.local.f32 	%f211, [%rd98+16];
	add.f32 	%f212, %f210, %f211;
	ld.local.f32 	%f213, [%rd98+20];
	add.f32 	%f214, %f212, %f213;
	ld.local.f32 	%f215, [%rd98+24];
	add.f32 	%f216, %f214, %f215;
	ld.local.f32 	%f217, [%rd98+28];
	add.f32 	%f218, %f216, %f217;
	ld.local.f32 	%f219, [%rd98+32];
	add.f32 	%f620, %f218, %f219;
	add.s32 	%r116, %r116, 16;
	add.s64 	%rd98, %rd98, 64;
	setp.ne.s32 	%p22, %r116, 0;
	@%p22 bra 	$L__BB0_22;
$L__BB0_23:
	setp.eq.s32 	%p23, %r6, 0;
	@%p23 bra 	$L__BB0_33;
	setp.lt.u32 	%p24, %r6, 8;
	@%p24 bra 	$L__BB0_26;
	mul.wide.u32 	%rd60, %r118, 4;
	add.s64 	%rd61, %rd3, %rd60;
	ld.local.f32 	%f221, [%rd61+4];
	add.f32 	%f222, %f620, %f221;
	ld.local.f32 	%f223, [%rd61+8];
	add.f32 	%f224, %f222, %f223;
	ld.local.f32 	%f225, [%rd61+12];
	add.f32 	%f226, %f224, %f225;
	ld.local.f32 	%f227, [%rd61+16];
	add.f32 	%f228, %f226, %f227;
	ld.local.f32 	%f229, [%rd61+20];
	add.f32 	%f230, %f228, %f229;
	ld.local.f32 	%f231, [%rd61+24];
	add.f32 	%f232, %f230, %f231;
	ld.local.f32 	%f233, [%rd61+28];
	add.f32 	%f234, %f232, %f233;
	add.s32 	%r118, %r118, 8;
	ld.local.f32 	%f235, [%rd61+32];
	add.f32 	%f620, %f234, %f235;
$L__BB0_26:
	setp.eq.s32 	%p25, %r7, 0;
	@%p25 bra 	$L__BB0_33;
	and.b32  	%r15, %r90, 3;
	setp.lt.u32 	%p26, %r7, 4;
	@%p26 bra 	$L__BB0_29;
	mul.wide.u32 	%rd62, %r118, 4;
	add.s64 	%rd63, %rd3, %rd62;
	ld.local.f32 	%f237, [%rd63+4];
	add.f32 	%f238, %f620, %f237;
	ld.local.f32 	%f239, [%rd63+8];
	add.f32 	%f240, %f238, %f239;
	ld.local.f32 	%f241, [%rd63+12];
	add.f32 	%f242, %f240, %f241;
	add.s32 	%r118, %r118, 4;
	ld.local.f32 	%f243, [%rd63+16];
	add.f32 	%f620, %f242, %f243;
$L__BB0_29:
	setp.eq.s32 	%p27, %r15, 0;
	@%p27 bra 	$L__BB0_33;
	mul.wide.u32 	%rd64, %r118, 4;
	add.s64 	%rd11, %rd3, %rd64;
	ld.local.f32 	%f244, [%rd11+4];
	add.f32 	%f620, %f620, %f244;
	setp.eq.s32 	%p28, %r15, 1;
	@%p28 bra 	$L__BB0_33;
	ld.local.f32 	%f245, [%rd11+8];
	add.f32 	%f620, %f620, %f245;
	setp.eq.s32 	%p29, %r15, 2;
	@%p29 bra 	$L__BB0_33;
	ld.local.f32 	%f246, [%rd11+12];
	add.f32 	%f620, %f620, %f246;
$L__BB0_33:
	setp.eq.f32 	%p30, %f620, 0f00000000;
	@%p30 bra 	$L__BB0_118;
	setp.lt.u32 	%p31, %r5, 15;
	mov.b32 	%r122, 0;
	mov.f32 	%f628, 0f00000000;
	@%p31 bra 	$L__BB0_37;
	and.b32  	%r122, %r90, 2147483632;
	neg.s32 	%r120, %r122;
	mov.f32 	%f628, 0f00000000;
	mov.u64 	%rd99, %rd100;
$L__BB0_36:
	.pragma "nounroll";
	ld.local.f32 	%f250, [%rd99+-28];
	add.f32 	%f251, %f628, %f250;
	ld.local.f32 	%f252, [%rd99+-24];
	add.f32 	%f253, %f251, %f252;
	ld.local.f32 	%f254, [%rd99+-20];
	add.f32 	%f255, %f253, %f254;
	ld.local.f32 	%f256, [%rd99+-16];
	add.f32 	%f257, %f255, %f256;
	ld.local.f32 	%f258, [%rd99+-12];
	add.f32 	%f259, %f257, %f258;
	ld.local.f32 	%f260, [%rd99+-8];
	add.f32 	%f261, %f259, %f260;
	ld.local.f32 	%f262, [%rd99+-4];
	add.f32 	%f263, %f261, %f262;
	ld.local.f32 	%f264, [%rd99];
	add.f32 	%f265, %f263, %f264;
	ld.local.f32 	%f266, [%rd99+4];
	add.f32 	%f267, %f265, %f266;
	ld.local.f32 	%f268, [%rd99+8];
	add.f32 	%f269, %f267, %f268;
	ld.local.f32 	%f270, [%rd99+12];
	add.f32 	%f271, %f269, %f270;
	ld.local.f32 	%f272, [%rd99+16];
	add.f32 	%f273, %f271, %f272;
	ld.local.f32 	%f274, [%rd99+20];
	add.f32 	%f275, %f273, %f274;
	ld.local.f32 	%f276, [%rd99+24];
	add.f32 	%f277, %f275, %f276;
	ld.local.f32 	%f278, [%rd99+28];
	add.f32 	%f279, %f277, %f278;
	ld.local.f32 	%f280, [%rd99+32];
	add.f32 	%f628, %f279, %f280;
	add.s32 	%r120, %r120, 16;
	add.s64 	%rd99, %rd99, 64;
	setp.ne.s32 	%p32, %r120, 0;
	@%p32 bra 	$L__BB0_36;
$L__BB0_37:
	setp.eq.s32 	%p33, %r6, 0;
	@%p33 bra 	$L__BB0_47;
	setp.lt.u32 	%p34, %r6, 8;
	@%p34 bra 	$L__BB0_40;
	mul.wide.u32 	%rd65, %r122, 4;
	add.s64 	%rd66, %rd3, %rd65;
	ld.local.f32 	%f282, [%rd66+8];
	add.f32 	%f283, %f628, %f282;
	ld.local.f32 	%f284, [%rd66+12];
	add.f32 	%f285, %f283, %f284;
	ld.local.f32 	%f286, [%rd66+16];
	add.f32 	%f287, %f285, %f286;
	ld.local.f32 	%f288, [%rd66+20];
	add.f32 	%f289, %f287, %f288;
	ld.local.f32 	%f290, [%rd66+24];
	add.f32 	%f291, %f289, %f290;
	ld.local.f32 	%f292, [%rd66+28];
	add.f32 	%f293, %f291, %f292;
	add.s32 	%r122, %r122, 8;
	ld.local.f32 	%f294, [%rd66+32];
	add.f32 	%f295, %f293, %f294;
	ld.local.f32 	%f296, [%rd66+36];
	add.f32 	%f628, %f295, %f296;
$L__BB0_40:
	setp.eq.s32 	%p35, %r7, 0;
	@%p35 bra 	$L__BB0_47;
	and.b32  	%r25, %r90, 3;
	setp.lt.u32 	%p36, %r7, 4;
	@%p36 bra 	$L__BB0_43;
	mul.wide.u32 	%rd67, %r122, 4;
	add.s64 	%rd68, %rd3, %rd67;
	ld.local.f32 	%f298, [%rd68+8];
	add.f32 	%f299, %f628, %f298;
	ld.local.f32 	%f300, [%rd68+12];
	add.f32 	%f301, %f299, %f300;
	add.s32 	%r122, %r122, 4;
	ld.local.f32 	%f302, [%rd68+16];
	add.f32 	%f303, %f301, %f302;
	ld.local.f32 	%f304, [%rd68+20];
	add.f32 	%f628, %f303, %f304;
$L__BB0_43:
	setp.eq.s32 	%p37, %r25, 0;
	@%p37 bra 	$L__BB0_47;
	mul.wide.u32 	%rd69, %r122, 4;
	add.s64 	%rd14, %rd3, %rd69;
	ld.local.f32 	%f305, [%rd14+8];
	add.f32 	%f628, %f628, %f305;
	setp.eq.s32 	%p38, %r25, 1;
	@%p38 bra 	$L__BB0_47;
	ld.local.f32 	%f306, [%rd14+12];
	add.f32 	%f628, %f628, %f306;
	setp.eq.s32 	%p39, %r25, 2;
	@%p39 bra 	$L__BB0_47;
	ld.local.f32 	%f307, [%rd14+16];
	add.f32 	%f628, %f628, %f307;
$L__BB0_47:
	setp.eq.f32 	%p40, %f628, 0f00000000;
	@%p40 bra 	$L__BB0_118;
	setp.lt.u32 	%p41, %r5, 15;
	mov.b32 	%r126, 0;
	mov.f32 	%f636, 0f00000000;
	@%p41 bra 	$L__BB0_51;
	and.b32  	%r126, %r90, 2147483632;
	neg.s32 	%r124, %r126;
	mov.f32 	%f636, 0f00000000;
$L__BB0_50:
	.pragma "nounroll";
	ld.local.f32 	%f311, [%rd100+-24];
	add.f32 	%f312, %f636, %f311;
	ld.local.f32 	%f313, [%rd100+-20];
	add.f32 	%f314, %f312, %f313;
	ld.local.f32 	%f315, [%rd100+-16];
	add.f32 	%f316, %f314, %f315;
	ld.local.f32 	%f317, [%rd100+-12];
	add.f32 	%f318, %f316, %f317;
	ld.local.f32 	%f319, [%rd100+-8];
	add.f32 	%f320, %f318, %f319;
	ld.local.f32 	%f321, [%rd100+-4];
	add.f32 	%f322, %f320, %f321;
	ld.local.f32 	%f323, [%rd100];
	add.f32 	%f324, %f322, %f323;
	ld.local.f32 	%f325, [%rd100+4];
	add.f32 	%f326, %f324, %f325;
	ld.local.f32 	%f327, [%rd100+8];
	add.f32 	%f328, %f326, %f327;
	ld.local.f32 	%f329, [%rd100+12];
	add.f32 	%f330, %f328, %f329;
	ld.local.f32 	%f331, [%rd100+16];
	add.f32 	%f332, %f330, %f331;
	ld.local.f32 	%f333, [%rd100+20];
	add.f32 	%f334, %f332, %f333;
	ld.local.f32 	%f335, [%rd100+24];
	add.f32 	%f336, %f334, %f335;
	ld.local.f32 	%f337, [%rd100+28];
	add.f32 	%f338, %f336, %f337;
	ld.local.f32 	%f339, [%rd100+32];
	add.f32 	%f340, %f338, %f339;
	ld.local.f32 	%f341, [%rd100+36];
	add.f32 	%f636, %f340, %f341;
	add.s32 	%r124, %r124, 16;
	add.s64 	%rd100, %rd100, 64;
	setp.ne.s32 	%p42, %r124, 0;
	@%p42 bra 	$L__BB0_50;
$L__BB0_51:
	setp.eq.s32 	%p43, %r6, 0;
	@%p43 bra 	$L__BB0_61;
	setp.lt.u32 	%p44, %r6, 8;
	@%p44 bra 	$L__BB0_54;
	mul.wide.u32 	%rd70, %r126, 4;
	add.s64 	%rd71, %rd3, %rd70;
	ld.local.f32 	%f343, [%rd71+12];
	add.f32 	%f344, %f636, %f343;
	ld.local.f32 	%f345, [%rd71+16];
	add.f32 	%f346, %f344, %f345;
	ld.local.f32 	%f347, [%rd71+20];
	add.f32 	%f348, %f346, %f347;
	ld.local.f32 	%f349, [%rd71+24];
	add.f32 	%f350, %f348, %f349;
	ld.local.f32 	%f351, [%rd71+28];
	add.f32 	%f352, %f350, %f351;
	add.s32 	%r126, %r126, 8;
	ld.local.f32 	%f353, [%rd71+32];
	add.f32 	%f354, %f352, %f353;
	ld.local.f32 	%f355, [%rd71+36];
	add.f32 	%f356, %f354, %f355;
	ld.local.f32 	%f357, [%rd71+40];
	add.f32 	%f636, %f356, %f357;
$L__BB0_54:
	setp.eq.s32 	%p45, %r7, 0;
	@%p45 bra 	$L__BB0_61;
	and.b32  	%r35, %r90, 3;
	setp.lt.u32 	%p46, %r7, 4;
	@%p46 bra 	$L__BB0_57;
	mul.wide.u32 	%rd72, %r126, 4;
	add.s64 	%rd73, %rd3, %rd72;
	ld.local.f32 	%f359, [%rd73+12];
	add.f32 	%f360, %f636, %f359;
	add.s32 	%r126, %r126, 4;
	ld.local.f32 	%f361, [%rd73+16];
	add.f32 	%f362, %f360, %f361;
	ld.local.f32 	%f363, [%rd73+20];
	add.f32 	%f364, %f362, %f363;
	ld.local.f32 	%f365, [%rd73+24];
	add.f32 	%f636, %f364, %f365;
$L__BB0_57:
	setp.eq.s32 	%p47, %r35, 0;
	@%p47 bra 	$L__BB0_61;
	mul.wide.u32 	%rd74, %r126, 4;
	add.s64 	%rd17, %rd3, %rd74;
	ld.local.f32 	%f366, [%rd17+12];
	add.f32 	%f636, %f636, %f366;
	setp.eq.s32 	%p48, %r35, 1;
	@%p48 bra 	$L__BB0_61;
	ld.local.f32 	%f367, [%rd17+16];
	add.f32 	%f636, %f636, %f367;
	setp.eq.s32 	%p49, %r35, 2;
	@%p49 bra 	$L__BB0_61;
	ld.local.f32 	%f368, [%rd17+20];
	add.f32 	%f636, %f636, %f368;
$L__BB0_61:
	setp.eq.f32 	%p50, %f636, 0f00000000;
	@%p50 bra 	$L__BB0_118;
	setp.lt.u32 	%p51, %r5, 15;
	mov.b32 	%r130, 0;
	mov.f32 	%f644, 0f00000000;
	@%p51 bra 	$L__BB0_65;
	and.b32  	%r130, %r90, 2147483632;
	neg.s32 	%r128, %r130;
	mov.f32 	%f644, 0f00000000;
	mov.u64 	%rd101, %rd102;
$L__BB0_64:
	.pragma "nounroll";
	ld.local.f32 	%f372, [%rd101+-24];
	add.f32 	%f373, %f644, %f372;
	ld.local.f32 	%f374, [%rd101+-20];
	add.f32 	%f375, %f373, %f374;
	ld.local.f32 	%f376, [%rd101+-16];
	add.f32 	%f377, %f375, %f376;
	ld.local.f32 	%f378, [%rd101+-12];
	add.f32 	%f379, %f377, %f378;
	ld.local.f32 	%f380, [%rd101+-8];
	add.f32 	%f381, %f379, %f380;
	ld.local.f32 	%f382, [%rd101+-4];
	add.f32 	%f383, %f381, %f382;
	ld.local.f32 	%f384, [%rd101];
	add.f32 	%f385, %f383, %f384;
	ld.local.f32 	%f386, [%rd101+4];
	add.f32 	%f387, %f385, %f386;
	ld.local.f32 	%f388, [%rd101+8];
	add.f32 	%f389, %f387, %f388;
	ld.local.f32 	%f390, [%rd101+12];
	add.f32 	%f391, %f389, %f390;
	ld.local.f32 	%f392, [%rd101+16];
	add.f32 	%f393, %f391, %f392;
	ld.local.f32 	%f394, [%rd101+20];
	add.f32 	%f395, %f393, %f394;
	ld.local.f32 	%f396, [%rd101+24];
	add.f32 	%f397, %f395, %f396;
	ld.local.f32 	%f398, [%rd101+28];
	add.f32 	%f399, %f397, %f398;
	ld.local.f32 	%f400, [%rd101+32];
	add.f32 	%f401, %f399, %f400;
	ld.local.f32 	%f402, [%rd101+36];
	add.f32 	%f644, %f401, %f402;
	add.s32 	%r128, %r128, 16;
	add.s64 	%rd101, %rd101, 64;
	setp.ne.s32 	%p52, %r128, 0;
	@%p52 bra 	$L__BB0_64;
$L__BB0_65:
	setp.eq.s32 	%p53, %r6, 0;
	@%p53 bra 	$L__BB0_75;
	setp.lt.u32 	%p54, %r6, 8;
	@%p54 bra 	$L__BB0_68;
	mul.wide.u32 	%rd75, %r130, 4;
	add.s64 	%rd76, %rd3, %rd75;
	ld.local.f32 	%f404, [%rd76+16];
	add.f32 	%f405, %f644, %f404;
	ld.local.f32 	%f406, [%rd76+20];
	add.f32 	%f407, %f405, %f406;
	ld.local.f32 	%f408, [%rd76+24];
	add.f32 	%f409, %f407, %f408;
	ld.local.f32 	%f410, [%rd76+28];
	add.f32 	%f411, %f409, %f410;
	add.s32 	%r130, %r130, 8;
	ld.local.f32 	%f412, [%rd76+32];
	add.f32 	%f413, %f411, %f412;
	ld.local.f32 	%f414, [%rd76+36];
	add.f32 	%f415, %f413, %f414;
	ld.local.f32 	%f416, [%rd76+40];
	add.f32 	%f417, %f415, %f416;
	ld.local.f32 	%f418, [%rd76+44];
	add.f32 	%f644, %f417, %f418;
$L__BB0_68:
	setp.eq.s32 	%p55, %r7, 0;
	@%p55 bra 	$L__BB0_75;
	and.b32  	%r45, %r90, 3;
	setp.lt.u32 	%p56, %r7, 4;
	@%p56 bra 	$L__BB0_71;
	add.s32 	%r46, %r130, 4;
	mul.wide.u32 	%rd77, %r130, 4;
	add.s64 	%rd78, %rd3, %rd77;
	ld.local.f32 	%f420, [%rd78+16];
	add.f32 	%f421, %f644, %f420;
	ld.local.f32 	%f422, [%rd78+20];
	add.f32 	%f423, %f421, %f422;
	ld.local.f32 	%f424, [%rd78+24];
	add.f32 	%f425, %f423, %f424;
	ld.local.f32 	%f426, [%rd78+28];
	add.f32 	%f644, %f425, %f426;
	mov.u32 	%r130, %r46;
$L__BB0_71:
	setp.eq.s32 	%p57, %r45, 0;
	@%p57 bra 	$L__BB0_75;
	mul.wide.u32 	%rd79, %r130, 4;
	add.s64 	%rd20, %rd3, %rd79;
	ld.local.f32 	%f427, [%rd20+16];
	add.f32 	%f644, %f644, %f427;
	setp.eq.s32 	%p58, %r45, 1;
	@%p58 bra 	$L__BB0_75;
	ld.local.f32 	%f428, [%rd20+20];
	add.f32 	%f644, %f644, %f428;
	setp.eq.s32 	%p59, %r45, 2;
	@%p59 bra 	$L__BB0_75;
	ld.local.f32 	%f429, [%rd20+24];
	add.f32 	%f644, %f644, %f429;
$L__BB0_75:
	setp.eq.f32 	%p60, %f644, 0f00000000;
	@%p60 bra 	$L__BB0_118;
	setp.lt.u32 	%p61, %r5, 15;
	mov.b32 	%r134, 0;
	mov.f32 	%f652, 0f00000000;
	@%p61 bra 	$L__BB0_79;
	and.b32  	%r134, %r90, 2147483632;
	neg.s32 	%r132, %r134;
	mov.f32 	%f652, 0f00000000;
$L__BB0_78:
	.pragma "nounroll";
	ld.local.f32 	%f433, [%rd102+-20];
	add.f32 	%f434, %f652, %f433;
	ld.local.f32 	%f435, [%rd102+-16];
	add.f32 	%f436, %f434, %f435;
	ld.local.f32 	%f437, [%rd102+-12];
	add.f32 	%f438, %f436, %f437;
	ld.local.f32 	%f439, [%rd102+-8];
	add.f32 	%f440, %f438, %f439;
	ld.local.f32 	%f441, [%rd102+-4];
	add.f32 	%f442, %f440, %f441;
	ld.local.f32 	%f443, [%rd102];
	add.f32 	%f444, %f442, %f443;
	ld.local.f32 	%f445, [%rd102+4];
	add.f32 	%f446, %f444, %f445;
	ld.local.f32 	%f447, [%rd102+8];
	add.f32 	%f448, %f446, %f447;
	ld.local.f32 	%f449, [%rd102+12];
	add.f32 	%f450, %f448, %f449;
	ld.local.f32 	%f451, [%rd102+16];
	add.f32 	%f452, %f450, %f451;
	ld.local.f32 	%f453, [%rd102+20];
	add.f32 	%f454, %f452, %f453;
	ld.local.f32 	%f455, [%rd102+24];
	add.f32 	%f456, %f454, %f455;
	ld.local.f32 	%f457, [%rd102+28];
	add.f32 	%f458, %f456, %f457;
	ld.local.f32 	%f459, [%rd102+32];
	add.f32 	%f460, %f458, %f459;
	ld.local.f32 	%f461, [%rd102+36];
	add.f32 	%f462, %f460, %f461;
	ld.local.f32 	%f463, [%rd102+40];
	add.f32 	%f652, %f462, %f463;
	add.s32 	%r132, %r132, 16;
	add.s64 	%rd102, %rd102, 64;
	setp.ne.s32 	%p62, %r132, 0;
	@%p62 bra 	$L__BB0_78;
$L__BB0_79:
	setp.eq.s32 	%p63, %r6, 0;
	@%p63 bra 	$L__BB0_89;
	setp.lt.u32 	%p64, %r6, 8;
	@%p64 bra 	$L__BB0_82;
	mul.wide.u32 	%rd80, %r134, 4;
	add.s64 	%rd81, %rd3, %rd80;
	ld.local.f32 	%f465, [%rd81+20];
	add.f32 	%f466, %f652, %f465;
	ld.local.f32 	%f467, [%rd81+24];
	add.f32 	%f468, %f466, %f467;
	ld.local.f32 	%f469, [%rd81+28];
	add.f32 	%f470, %f468, %f469;
	add.s32 	%r134, %r134, 8;
	ld.local.f32 	%f471, [%rd81+32];
	add.f32 	%f472, %f470, %f471;
	ld.local.f32 	%f473, [%rd81+36];
	add.f32 	%f474, %f472, %f473;
	ld.local.f32 	%f475, [%rd81+40];
	add.f32 	%f476, %f474, %f475;
	ld.local.f32 	%f477, [%rd81+44];
	add.f32 	%f478, %f476, %f477;
	ld.local.f32 	%f479, [%rd81+48];
	add.f32 	%f652, %f478, %f479;
$L__BB0_82:
	setp.eq.s32 	%p65, %r7, 0;
	@%p65 bra 	$L__BB0_89;
	and.b32  	%r55, %r90, 3;
	setp.lt.u32 	%p66, %r7, 4;
	@%p66 bra 	$L__BB0_85;
	mul.wide.u32 	%rd82, %r134, 4;
	add.s64 	%rd83, %rd3, %rd82;
	ld.local.f32 	%f481, [%rd83+20];
	add.f32 	%f482, %f652, %f481;
	ld.local.f32 	%f483, [%rd83+24];
	add.f32 	%f484, %f482, %f483;
	ld.local.f32 	%f485, [%rd83+28];
	add.f32 	%f486, %f484, %f485;
	ld.local.f32 	%f487, [%rd83+32];
	add.f32 	%f652, %f486, %f487;
	add.s32 	%r134, %r134, 4;
$L__BB0_85:
	setp.eq.s32 	%p67, %r55, 0;
	@%p67 bra 	$L__BB0_89;
	mul.wide.u32 	%rd84, %r134, 4;
	add.s64 	%rd23, %rd3, %rd84;
	ld.local.f32 	%f488, [%rd23+20];
	add.f32 	%f652, %f652, %f488;
	setp.eq.s32 	%p68, %r55, 1;
	@%p68 bra 	$L__BB0_89;
	ld.local.f32 	%f489, [%rd23+24];
	add.f32 	%f652, %f652, %f489;
	setp.eq.s32 	%p69, %r55, 2;
	@%p69 bra 	$L__BB0_89;
	ld.local.f32 	%f490, [%rd23+28];
	add.f32 	%f652, %f652, %f490;
$L__BB0_89:
	setp.eq.f32 	%p70, %f652, 0f00000000;
	@%p70 bra 	$L__BB0_118;
	setp.lt.u32 	%p71, %r5, 15;
	mov.b32 	%r138, 0;
	mov.f32 	%f660, 0f00000000;
	@%p71 bra 	$L__BB0_93;
	and.b32  	%r138, %r90, 2147483632;
	neg.s32 	%r136, %r138;
	mov.f32 	%f660, 0f00000000;
	mov.u64 	%rd103, %rd104;
$L__BB0_92:
	.pragma "nounroll";
	ld.local.f32 	%f494, [%rd103+-20];
	add.f32 	%f495, %f660, %f494;
	ld.local.f32 	%f496, [%rd103+-16];
	add.f32 	%f497, %f495, %f496;
	ld.local.f32 	%f498, [%rd103+-12];
	add.f32 	%f499, %f497, %f498;
	ld.local.f32 	%f500, [%rd103+-8];
	add.f32 	%f501, %f499, %f500;
	ld.local.f32 	%f502, [%rd103+-4];
	add.f32 	%f503, %f501, %f502;
	ld.local.f32 	%f504, [%rd103];
	add.f32 	%f505, %f503, %f504;
	ld.local.f32 	%f506, [%rd103+4];
	add.f32 	%f507, %f505, %f506;
	ld.local.f32 	%f508, [%rd103+8];
	add.f32 	%f509, %f507, %f508;
	ld.local.f32 	%f510, [%rd103+12];
	add.f32 	%f511, %f509, %f510;
	ld.local.f32 	%f512, [%rd103+16];
	add.f32 	%f513, %f511, %f512;
	ld.local.f32 	%f514, [%rd103+20];
	add.f32 	%f515, %f513, %f514;
	ld.local.f32 	%f516, [%rd103+24];
	add.f32 	%f517, %f515, %f516;
	ld.local.f32 	%f518, [%rd103+28];
	add.f32 	%f519, %f517, %f518;
	ld.local.f32 	%f520, [%rd103+32];
	add.f32 	%f521, %f519, %f520;
	ld.local.f32 	%f522, [%rd103+36];
	add.f32 	%f523, %f521, %f522;
	ld.local.f32 	%f524, [%rd103+40];
	add.f32 	%f660, %f523, %f524;
	add.s32 	%r136, %r136, 16;
	add.s64 	%rd103, %rd103, 64;
	setp.ne.s32 	%p72, %r136, 0;
	@%p72 bra 	$L__BB0_92;
$L__BB0_93:
	setp.eq.s32 	%p73, %r6, 0;
	@%p73 bra 	$L__BB0_103;
	setp.lt.u32 	%p74, %r6, 8;
	@%p74 bra 	$L__BB0_96;
	mul.wide.u32 	%rd85, %r138, 4;
	add.s64 	%rd86, %rd3, %rd85;
	ld.local.f32 	%f526, [%rd86+24];
	add.f32 	%f527, %f660, %f526;
	ld.local.f32 	%f528, [%rd86+28];
	add.f32 	%f529, %f527, %f528;
	add.s32 	%r138, %r138, 8;
	ld.local.f32 	%f530, [%rd86+32];
	add.f32 	%f531, %f529, %f530;
	ld.local.f32 	%f532, [%rd86+36];
	add.f32 	%f533, %f531, %f532;
	ld.local.f32 	%f534, [%rd86+40];
	add.f32 	%f535, %f533, %f534;
	ld.local.f32 	%f536, [%rd86+44];
	add.f32 	%f537, %f535, %f536;
	ld.local.f32 	%f538, [%rd86+48];
	add.f32 	%f539, %f537, %f538;
	ld.local.f32 	%f540, [%rd86+52];
	add.f32 	%f660, %f539, %f540;
$L__BB0_96:
	setp.eq.s32 	%p75, %r7, 0;
	@%p75 bra 	$L__BB0_103;
	and.b32  	%r65, %r90, 3;
	setp.lt.u32 	%p76, %r7, 4;
	@%p76 bra 	$L__BB0_99;
	mul.wide.u32 	%rd87, %r138, 4;
	add.s64 	%rd88, %rd3, %rd87;
	ld.local.f32 	%f542, [%rd88+24];
	add.f32 	%f543, %f660, %f542;
	ld.local.f32 	%f544, [%rd88+28];
	add.f32 	%f545, %f543, %f544;
	ld.local.f32 	%f546, [%rd88+32];
	add.f32 	%f547, %f545, %f546;
	ld.local.f32 	%f548, [%rd88+36];
	add.f32 	%f660, %f547, %f548;
	add.s32 	%r138, %r138, 4;
$L__BB0_99:
	setp.eq.s32 	%p77, %r65, 0;
	@%p77 bra 	$L__BB0_103;
	mul.wide.u32 	%rd89, %r138, 4;
	add.s64 	%rd26, %rd3, %rd89;
	ld.local.f32 	%f549, [%rd26+24];
	add.f32 	%f660, %f660, %f549;
	setp.eq.s32 	%p78, %r65, 1;
	@%p78 bra 	$L__BB0_103;
	ld.local.f32 	%f550, [%rd26+28];
	add.f32 	%f660, %f660, %f550;
	setp.eq.s32 	%p79, %r65, 2;
	@%p79 bra 	$L__BB0_103;
	ld.local.f32 	%f551, [%rd26+32];
	add.f32 	%f660, %f660, %f551;
$L__BB0_103:
	setp.eq.f32 	%p80, %f660, 0f00000000;
	@%p80 bra 	$L__BB0_118;
	setp.lt.u32 	%p81, %r5, 15;
	mov.b32 	%r142, 0;
	mov.f32 	%f668, 0f00000000;
	@%p81 bra 	$L__BB0_107;
	and.b32  	%r142, %r90, 2147483632;
	neg.s32 	%r140, %r142;
	mov.f32 	%f668, 0f00000000;
$L__BB0_106:
	.pragma "nounroll";
	ld.local.f32 	%f555, [%rd104+-16];
	add.f32 	%f556, %f668, %f555;
	ld.local.f32 	%f557, [%rd104+-12];
	add.f32 	%f558, %f556, %f557;
	ld.local.f32 	%f559, [%rd104+-8];
	add.f32 	%f560, %f558, %f559;
	ld.local.f32 	%f561, [%rd104+-4];
	add.f32 	%f562, %f560, %f561;
	ld.local.f32 	%f563, [%rd104];
	add.f32 	%f564, %f562, %f563;
	ld.local.f32 	%f565, [%rd104+4];
	add.f32 	%f566, %f564, %f565;
	ld.local.f32 	%f567, [%rd104+8];
	add.f32 	%f568, %f566, %f567;
	ld.local.f32 	%f569, [%rd104+12];
	add.f32 	%f570, %f568, %f569;
	ld.local.f32 	%f571, [%rd104+16];
	add.f32 	%f572, %f570, %f571;
	ld.local.f32 	%f573, [%rd104+20];
	add.f32 	%f574, %f572, %f573;
	ld.local.f32 	%f575, [%rd104+24];
	add.f32 	%f576, %f574, %f575;
	ld.local.f32 	%f577, [%rd104+28];
	add.f32 	%f578, %f576, %f577;
	ld.local.f32 	%f579, [%rd104+32];
	add.f32 	%f580, %f578, %f579;
	ld.local.f32 	%f581, [%rd104+36];
	add.f32 	%f582, %f580, %f581;
	ld.local.f32 	%f583, [%rd104+40];
	add.f32 	%f584, %f582, %f583;
	ld.local.f32 	%f585, [%rd104+44];
	add.f32 	%f668, %f584, %f585;
	add.s32 	%r140, %r140, 16;
	add.s64 	%rd104, %rd104, 64;
	setp.ne.s32 	%p82, %r140, 0;
	@%p82 bra 	$L__BB0_106;
$L__BB0_107:
	setp.eq.s32 	%p83, %r6, 0;
	@%p83 bra 	$L__BB0_117;
	setp.lt.u32 	%p84, %r6, 8;
	@%p84 bra 	$L__BB0_110;
	mul.wide.u32 	%rd90, %r142, 4;
	add.s64 	%rd91, %rd3, %rd90;
	ld.local.f32 	%f587, [%rd91+28];
	add.f32 	%f588, %f668, %f587;
	add.s32 	%r142, %r142, 8;
	ld.local.f32 	%f589, [%rd91+32];
	add.f32 	%f590, %f588, %f589;
	ld.local.f32 	%f591, [%rd91+36];
	add.f32 	%f592, %f590, %f591;
	ld.local.f32 	%f593, [%rd91+40];
	add.f32 	%f594, %f592, %f593;
	ld.local.f32 	%f595, [%rd91+44];
	add.f32 	%f596, %f594, %f595;
	ld.local.f32 	%f597, [%rd91+48];
	add.f32 	%f598, %f596, %f597;
	ld.local.f32 	%f599, [%rd91+52];
	add.f32 	%f600, %f598, %f599;
	ld.local.f32 	%f601, [%rd91+56];
	add.f32 	%f668, %f600, %f601;
$L__BB0_110:
	setp.eq.s32 	%p85, %r7, 0;
	@%p85 bra 	$L__BB0_117;
	and.b32  	%r75, %r90, 3;
	setp.lt.u32 	%p86, %r7, 4;
	@%p86 bra 	$L__BB0_113;
	mul.wide.u32 	%rd92, %r142, 4;
	add.s64 	%rd93, %rd3, %rd92;
	ld.local.f32 	%f603, [%rd93+28];
	add.f32 	%f604, %f668, %f603;
	ld.local.f32 	%f605, [%rd93+32];
	add.f32 	%f606, %f604, %f605;
	ld.local.f32 	%f607, [%rd93+36];
	add.f32 	%f608, %f606, %f607;
	ld.local.f32 	%f609, [%rd93+40];
	add.f32 	%f668, %f608, %f609;
	add.s32 	%r142, %r142, 4;
$L__BB0_113:
	setp.eq.s32 	%p87, %r75, 0;
	@%p87 bra 	$L__BB0_117;
	mul.wide.u32 	%rd94, %r142, 4;
	add.s64 	%rd29, %rd3, %rd94;
	ld.local.f32 	%f610, [%rd29+28];
	add.f32 	%f668, %f668, %f610;
	setp.eq.s32 	%p88, %r75, 1;
	@%p88 bra 	$L__BB0_117;
	ld.local.f32 	%f611, [%rd29+32];
	add.f32 	%f668, %f668, %f611;
	setp.eq.s32 	%p89, %r75, 2;
	@%p89 bra 	$L__BB0_117;
	ld.local.f32 	%f612, [%rd29+36];
	add.f32 	%f668, %f668, %f612;
$L__BB0_117:
	setp.eq.f32 	%p90, %f668, 0f00000000;
	@%p90 bra 	$L__BB0_118;
	bra.uni 	$L__BB0_120;
$L__BB0_118:
	cvta.to.global.u64 	%rd95, %rd34;
	add.s64 	%rd97, %rd95, %rd38;
	mov.b32 	%r113, 0;
	st.global.u32 	[%rd97], %r113;
	ld.global.u32 	%r114, [%rd1];
	setp.ne.s32 	%p91, %r114, 0;
	@%p91 bra 	$L__BB0_120;
	atom.global.add.u32 	%r115, [%rd1], 1;
$L__BB0_120:
	ret;

}


// ===== COMPILED SASS (sm_100) =====

	.target	sm_100

	.elftype	@"ET_EXEC"


//--------------------- .note.nv.tkinfo           --------------------------
	.section	.note.nv.tkinfo,"",@"SHT_NOTE"
	.sectionflags	@"SHF_NOTE_NV_TKINFO"
	.tkinfo
        /*0018*/ 	.word	0x00000002
        /*0030*/ 	.string	""
        /*0030*/ 	.string	"ptxas"
        /*0030*/ 	.string	"Cuda compilation tools, release 13.0, V13.0.88"
        /*0030*/ 	.string	"Build cuda_13.0.r13.0/compiler.36424714_0"
        /*0030*/ 	.string	"-arch sm_100 -m 64 "



//--------------------- .note.nv.cuinfo           --------------------------
	.section	.note.nv.cuinfo,"",@"SHT_NOTE"
	.sectionflags	@"SHF_NOTE_NV_CUINFO"
        /*0018*/ 	.short	0x0002
        /*001a*/ 	.short	0x0064
        /*001c*/ 	.short	0x0082
	.zero		2


//--------------------- .nv.info                  --------------------------
	.section	.nv.info,"",@"SHT_CUDA_INFO"
	.align	4


	//----- nvinfo : EIATTR_REGCOUNT
	.align		4
        /*0000*/ 	.byte	0x04, 0x2f
        /*0002*/ 	.short	(.L_1 - .L_0)
	.align		4
.L_0:
        /*0004*/ 	.word	index@(_Z12ezseg_kernelPfS_S_iiffiPi)
        /*0008*/ 	.word	0x0000001d


	//----- nvinfo : EIATTR_FRAME_SIZE
	.align		4
.L_1:
        /*000c*/ 	.byte	0x04, 0x11
        /*000e*/ 	.short	(.L_3 - .L_2)
	.align		4
.L_2:
        /*0010*/ 	.word	index@(_Z12ezseg_kernelPfS_S_iiffiPi)
        /*0014*/ 	.word	0x00000040


	//----- nvinfo : EIATTR_MIN_STACK_SIZE
	.align		4
.L_3:
        /*0018*/ 	.byte	0x04, 0x12
        /*001a*/ 	.short	(.L_5 - .L_4)
	.align		4
.L_4:
        /*001c*/ 	.word	index@(_Z12ezseg_kernelPfS_S_iiffiPi)
        /*0020*/ 	.word	0x00000040
.L_5:


//--------------------- .nv.compat                --------------------------
	.section	.nv.compat,"",@"SHT_CUDA_COMPAT_INFO"
	.align	4
        /*0000*/ 	.byte	0x02, 0x09, 0x00, 0x00, 0x02, 0x02, 0x01, 0x00, 0x02, 0x05, 0x05, 0x00, 0x03, 0x07, 0x01, 0x01
        /*0010*/ 	.byte	0x02, 0x03, 0x00, 0x00, 0x02, 0x06, 0x01, 0x00, 0x04, 0x0b, 0x08, 0x00, 0x01, 0x00, 0x00, 0x00
        /*0020*/ 	.byte	0x00, 0x00, 0x00, 0x00


//--------------------- .nv.info._Z12ezseg_kernelPfS_S_iiffiPi --------------------------
	.section	.nv.info._Z12ezseg_kernelPfS_S_iiffiPi,"",@"SHT_CUDA_INFO"
	.sectionflags	@""
	.align	4


	//----- nvinfo : EIATTR_CUDA_API_VERSION
	.align		4
        /*0000*/ 	.byte	0x04, 0x37
        /*0002*/ 	.short	(.L_7 - .L_6)
.L_6:
        /*0004*/ 	.word	0x00000082


	//----- nvinfo : EIATTR_KPARAM_INFO
	.align		4
.L_7:
        /*0008*/ 	.byte	0x04, 0x17
        /*000a*/ 	.short	(.L_9 - .L_8)
.L_8:
        /*000c*/ 	.word	0x00000000
        /*0010*/ 	.short	0x0008
        /*0012*/ 	.short	0x0030
        /*0014*/ 	.byte	0x00, 0xf5, 0x21, 0x00


	//----- nvinfo : EIATTR_KPARAM_INFO
	.align		4
.L_9:
        /*0018*/ 	.byte	0x04, 0x17
        /*001a*/ 	.short	(.L_11 - .L_10)
.L_10:
        /*001c*/ 	.word	0x00000000
        /*0020*/ 	.short	0x0007
        /*0022*/ 	.short	0x0028
        /*0024*/ 	.byte	0x00, 0xf0, 0x11, 0x00


	//----- nvinfo : EIATTR_KPARAM_INFO
	.align		4
.L_11:
        /*0028*/ 	.byte	0x04, 0x17
        /*002a*/ 	.short	(.L_13 - .L_12)
.L_12:
        /*002c*/ 	.word	0x00000000
        /*0030*/ 	.short	0x0006
        /*0032*/ 	.short	0x0024
        /*0034*/ 	.byte	0x00, 0xf0, 0x11, 0x00


	//----- nvinfo : EIATTR_KPARAM_INFO
	.align		4
.L_13:
        /*0038*/ 	.byte	0x04, 0x17
        /*003a*/ 	.short	(.L_15 - .L_14)
.L_14:
        /*003c*/ 	.word	0x00000000
        /*0040*/ 	.short	0x0005
        /*0042*/ 	.short	0x0020
        /*0044*/ 	.byte	0x00, 0xf0, 0x11, 0x00


	//----- nvinfo : EIATTR_KPARAM_INFO
	.align		4
.L_15:
        /*0048*/ 	.byte	0x04, 0x17
        /*004a*/ 	.short	(.L_17 - .L_16)
.L_16:
        /*004c*/ 	.word	0x00000000
        /*0050*/ 	.short	0x0004
        /*0052*/ 	.short	0x001c
        /*0054*/ 	.byte	0x00, 0xf0, 0x11, 0x00


	//----- nvinfo : EIATTR_KPARAM_INFO
	.align		4
.L_17:
        /*0058*/ 	.byte	0x04, 0x17
        /*005a*/ 	.short	(.L_19 - .L_18)
.L_18:
        /*005c*/ 	.word	0x00000000
        /*0060*/ 	.short	0x0003
        /*0062*/ 	.short	0x0018
        /*0064*/ 	.byte	0x00, 0xf0, 0x11, 0x00


	//----- nvinfo : EIATTR_KPARAM_INFO
	.align		4
.L_19:
        /*0068*/ 	.byte	0x04, 0x17
        /*006a*/ 	.short	(.L_21 - .L_20)
.L_20:
        /*006c*/ 	.word	0x00000000
        /*0070*/ 	.short	0x0002
        /*0072*/ 	.short	0x0010
        /*0074*/ 	.byte	0x00, 0xf5, 0x21, 0x00


	//----- nvinfo : EIATTR_KPARAM_INFO
	.align		4
.L_21:
        /*0078*/ 	.byte	0x04, 0x17
        /*007a*/ 	.short	(.L_23 - .L_22)
.L_22:
        /*007c*/ 	.word	0x00000000
        /*0080*/ 	.short	0x0001
        /*0082*/ 	.short	0x0008
        /*0084*/ 	.byte	0x00, 0xf5, 0x21, 0x00


	//----- nvinfo : EIATTR_KPARAM_INFO
	.align		4
.L_23:
        /*0088*/ 	.byte	0x04, 0x17
        /*008a*/ 	.short	(.L_25 - .L_24)
.L_24:
        /*008c*/ 	.word	0x00000000
        /*0090*/ 	.short	0x0000
        /*0092*/ 	.short	0x0000
        /*0094*/ 	.byte	0x00, 0xf5, 0x21, 0x00


	//----- nvinfo : EIATTR_SPARSE_MMA_MASK
	.align		4
.L_25:
        /*0098*/ 	.byte	0x03, 0x50
        /*009a*/ 	.short	0x0000


	//----- nvinfo : EIATTR_MAXREG_COUNT
	.align		4
        /*009c*/ 	.byte	0x03, 0x1b
        /*009e*/ 	.short	0x00ff


	//----- nvinfo : EIATTR_MERCURY_ISA_VERSION
	.align		4
        /*00a0*/ 	.byte	0x03, 0x5f
        /*00a2*/ 	.short	0x0101


	//----- nvinfo : EIATTR_INT_WARP_WIDE_INSTR_OFFSETS
	.align		4
        /*00a4*/ 	.byte	0x04, 0x31
        /*00a6*/ 	.short	(.L_27 - .L_26)


	//   ....[0]....
.L_26:
        /*00a8*/ 	.word	0x00002f10


	//----- nvinfo : EIATTR_VRC_CTA_INIT_COUNT
	.align		4
.L_27:
        /*00ac*/ 	.byte	0x02, 0x4a
	.zero		1
	.zero		1


	//----- nvinfo : EIATTR_EXIT_INSTR_OFFSETS
	.align		4
        /*00b0*/ 	.byte	0x04, 0x1c
        /*00b2*/ 	.short	(.L_29 - .L_28)


	//   ....[0]....
.L_28:
        /*00b4*/ 	.word	0x000000e0


	//   ....[1]....
        /*00b8*/ 	.word	0x00000130


	//   ....[2]....
        /*00bc*/ 	.word	0x000001a0


	//   ....[3]....
        /*00c0*/ 	.word	0x00000240


	//   ....[4]....
        /*00c4*/ 	.word	0x00002e70


	//   ....[5]....
        /*00c8*/ 	.word	0x00002ef0


	//   ....[6]....
        /*00cc*/ 	.word	0x00002f60


	//----- nvinfo : EIATTR_CRS_STACK_SIZE
	.align		4
.L_29:
        /*00d0*/ 	.byte	0x04, 0x1e
        /*00d2*/ 	.short	(.L_31 - .L_30)
.L_30:
        /*00d4*/ 	.word	0x00000000


	//----- nvinfo : EIATTR_CBANK_PARAM_SIZE
	.align		4
.L_31:
        /*00d8*/ 	.byte	0x03, 0x19
        /*00da*/ 	.short	0x0038


	//----- nvinfo : EIATTR_PARAM_CBANK
	.align		4
        /*00dc*/ 	.byte	0x04, 0x0a
        /*00de*/ 	.short	(.L_33 - .L_32)
	.align		4
.L_32:
        /*00e0*/ 	.word	index@(.nv.constant0._Z12ezseg_kernelPfS_S_iiffiPi)
        /*00e4*/ 	.short	0x0380
        /*00e6*/ 	.short	0x0038


	//----- nvinfo : EIATTR_SW_WAR
	.align		4
.L_33:
        /*00e8*/ 	.byte	0x04, 0x36
        /*00ea*/ 	.short	(.L_35 - .L_34)
.L_34:
        /*00ec*/ 	.word	0x00000008
.L_35:


//--------------------- .nv.callgraph             --------------------------
	.section	.nv.callgraph,"",@"SHT_CUDA_CALLGRAPH"
	.align	4
	.sectionentsize	8
	.align		4
        /*0000*/ 	.word	0x00000000
	.align		4
        /*0004*/ 	.word	0xffffffff
	.align		4
        /*0008*/ 	.word	0x00000000
	.align		4
        /*000c*/ 	.word	0xfffffffe
	.align		4
        /*0010*/ 	.word	0x00000000
	.align		4
        /*0014*/ 	.word	0xfffffffd
	.align		4
        /*0018*/ 	.word	0x00000000
	.align		4
        /*001c*/ 	.word	0xfffffffc


//--------------------- .text._Z12ezseg_kernelPfS_S_iiffiPi --------------------------
	.section	.text._Z12ezseg_kernelPfS_S_iiffiPi,"ax",@progbits
	.align	128
        .global         _Z12ezseg_kernelPfS_S_iiffiPi
        .type           _Z12ezseg_kernelPfS_S_iiffiPi,@function
        .size           _Z12ezseg_kernelPfS_S_iiffiPi,(.L_x_43 - _Z12ezseg_kernelPfS_S_iiffiPi)
        .other          _Z12ezseg_kernelPfS_S_iiffiPi,@"STO_CUDA_ENTRY STV_DEFAULT"
_Z12ezseg_kernelPfS_S_iiffiPi:
.text._Z12ezseg_kernelPfS_S_iiffiPi:
[----:B------:R-:W0:Y:S01]  /*0000*/  LDC R1, c[0x0][0x37c] ;  /* 0x0000df00ff017b82 */ /* 0x000e220000000800 */
[----:B------:R-:W1:Y:S07]  /*0010*/  S2R R3, SR_TID.X ;  /* 0x0000000000037919 */ /* 0x000e6e0000002100 */
[----:B------:R-:W1:Y:S01]  /*0020*/  S2UR UR4, SR_CTAID.X ;  /* 0x00000000000479c3 */ /* 0x000e620000002500 */
[----:B0-----:R-:W-:Y:S01]  /*0030*/  IADD3 R1, PT, PT, R1, -0x40, RZ ;  /* 0xffffffc001017810 */ /* 0x001fe20007ffe0ff */
[----:B------:R-:W0:Y:S06]  /*0040*/  S2R R7, SR_TID.Y ;  /* 0x0000000000077919 */ /* 0x000e2c0000002200 */
[----:B------:R-:W1:Y:S08]  /*0050*/  LDC R4, c[0x0][0x360] ;  /* 0x0000d800ff047b82 */ /* 0x000e700000000800 */
[----:B------:R-:W2:Y:S08]  /*0060*/  LDC R5, c[0x0][0x398] ;  /* 0x0000e600ff057b82 */ /* 0x000eb00000000800 */
[----:B------:R-:W0:Y:S08]  /*0070*/  S2UR UR5, SR_CTAID.Y ;  /* 0x00000000000579c3 */ /* 0x000e300000002600 */
[----:B------:R-:W0:Y:S01]  /*0080*/  LDC R8, c[0x0][0x364] ;  /* 0x0000d900ff087b82 */ /* 0x000e220000000800 */
[----:B-1----:R-:W-:Y:S01]  /*0090*/  IMAD R4, R4, UR4, R3 ;  /* 0x0000000404047c24 */ /* 0x002fe2000f8e0203 */
[----:B--2---:R-:W-:-:S04]  /*00a0*/  IADD3 R3, PT, PT, R5, -0x1, RZ ;  /* 0xffffffff05037810 */ /* 0x004fc80007ffe0ff */
[----:B------:R-:W-:-:S04]  /*00b0*/  ISETP.GE.AND P0, PT, R4, R3, PT ;  /* 0x000000030400720c */ /* 0x000fc80003f06270 */
[----:B------:R-:W-:Y:S01]  /*00c0*/  ISETP.LT.OR P0, PT, R4, 0x1, P0 ;  /* 0x000000010400780c */ /* 0x000fe20000701670 */
[----:B0-----:R-:W-:-:S12]  /*00d0*/  IMAD R8, R8, UR5, R7 ;  /* 0x0000000508087c24 */ /* 0x001fd8000f8e0207 */
[----:B------:R-:W-:Y:S05]  /*00e0*/  @P0 EXIT ;  /* 0x000000000000094d */ /* 0x000fea0003800000 */
[----:B------:R-:W0:Y:S02]  /*00f0*/  LDCU UR4, c[0x0][0x39c] ;  /* 0x00007380ff0477ac */ /* 0x000e240008000800 */
[----:B0-----:R-:W-:-:S06]  /*0100*/  UIADD3 UR4, UPT, UPT, UR4, -0x1, URZ ;  /* 0xffffffff04047890 */ /* 0x001fcc000fffe0ff */
[----:B------:R-:W-:-:S04]  /*0110*/  ISETP.GE.AND P0, PT, R8, UR4, PT ;  /* 0x0000000408007c0c */ /* 0x000fc8000bf06270 */
[----:B------:R-:W-:-:S13]  /*0120*/  ISETP.EQ.OR P0, PT, R8, RZ, P0 ;  /* 0x000000ff0800720c */ /* 0x000fda0000702670 */
[----:B------:R-:W-:Y:S05]  /*0130*/  @P0 EXIT ;  /* 0x000000000000094d */ /* 0x000fea0003800000 */
[----:B------:R-:W0:Y:S01]  /*0140*/  LDC.64 R2, c[0x0][0x390] ;  /* 0x0000e400ff027b82 */ /* 0x000e220000000a00 */
[----:B------:R-:W1:Y:S01]  /*0150*/  LDCU.64 UR4, c[0x0][0x358] ;  /* 0x00006b00ff0477ac */ /* 0x000e620008000a00 */
[----:B------:R-:W-:-:S04]  /*0160*/  IMAD R0, R8, R5, R4 ;  /* 0x0000000508007224 */ /* 0x000fc800078e0204 */
[----:B0-----:R-:W-:-:S05]  /*0170*/  IMAD.WIDE R12, R0, 0x4, R2 ;  /* 0x00000004000c7825 */ /* 0x001fca00078e0202 */
[----:B-1----:R-:W2:Y:S02]  /*0180*/  LDG.E R6, desc[UR4][R12.64] ;  /* 0x000000040c067981 */ /* 0x002ea4000c1e1900 */
[----:B--2---:R-:W-:-:S13]  /*0190*/  FSETP.NEU.AND P0, PT, R6, 1, PT ;  /* 0x3f8000000600780b */ /* 0x004fda0003f0d000 */
[----:B------:R-:W-:Y:S05]  /*01a0*/  @P0 EXIT ;  /* 0x000000000000094d */ /* 0x000fea0003800000 */
[----:B------:R-:W0:Y:S01]  /*01b0*/  LDC.64 R6, c[0x0][0x380] ;  /* 0x0000e000ff067b82 */ /* 0x000e220000000a00 */
[----:B------:R-:W1:Y:S01]  /*01c0*/  LDCU UR6, c[0x0][0x3a0] ;  /* 0x00007400ff0677ac */ /* 0x000e620008000800 */
[----:B0-----:R-:W-:-:S06]  /*01d0*/  IMAD.WIDE R6, R0, 0x4, R6 ;  /* 0x0000000400067825 */ /* 0x001fcc00078e0206 */
[----:B------:R-:W1:Y:S01]  /*01e0*/  LDG.E R6, desc[UR4][R6.64] ;  /* 0x0000000406067981 */ /* 0x000e62000c1e1900 */
[----:B------:R-:W-:Y:S01]  /*01f0*/  BSSY.RECONVERGENT B0, `(.L_x_0) ;  /* 0x00002c9000007945 */ /* 0x000fe20003800200 */
[----:B-1----:R-:W-:-:S13]  /*0200*/  FSETP.GTU.AND P0, PT, R6, UR6, PT ;  /* 0x0000000606007c0b */ /* 0x002fda000bf0c000 */
[----:B------:R-:W-:Y:S05]  /*0210*/  @!P0 BRA `(.L_x_1) ;  /* 0x0000002c00188947 */ /* 0x000fea0003800000 */
[----:B------:R-:W0:Y:S02]  /*0220*/  LDCU UR6, c[0x0][0x3a4] ;  /* 0x00007480ff0677ac */ /* 0x000e240008000800 */
[----:B0-----:R-:W-:-:S13]  /*0230*/  FSETP.GTU.AND P0, PT, R6, UR6, PT ;  /* 0x0000000606007c0b */ /* 0x001fda000bf0c000 */
[----:B------:R-:W-:Y:S05]  /*0240*/  @P0 EXIT ;  /* 0x000000000000094d */ /* 0x000fea0003800000 */
[----:B------:R-:W0:Y:S01]  /*0250*/  LDCU.64 UR6, c[0x0][0x390] ;  /* 0x00007200ff0677ac */ /* 0x000e220008000a00 */
[----:B------:R-:W-:Y:S01]  /*0260*/  IMAD R7, R8, R5, R5 ;  /* 0x0000000508077224 */ /* 0x000fe200078e0205 */
[C---:B------:R-:W-:Y:S01]  /*0270*/  IADD3 R6, PT, PT, -R5.reuse, RZ, RZ ;  /* 0x000000ff05067210 */ /* 0x040fe20007ffe1ff */
[----:B------:R-:W-:Y:S01]  /*0280*/  IMAD.WIDE R18, R5, 0x4, R12 ;  /* 0x0000000405127825 */ /* 0x000fe200078e020c */
[----:B------:R-:W2:Y:S02]  /*0290*/  LDG.E R11, desc[UR4][R12.64+-0x4] ;  /* 0xfffffc040c0b7981 */ /* 0x000ea4000c1e1900 */
[-C--:B------:R-:W-:Y:S02]  /*02a0*/  LEA R9, R6, R7.reuse, 0x1 ;  /* 0x0000000706097211 */ /* 0x080fe400078e08ff */
[C---:B------:R-:W-:Y:S01]  /*02b0*/  IADD3 R8, P0, PT, R4.reuse, R7, RZ ;  /* 0x0000000704087210 */ /* 0x040fe20007f1e0ff */
[----:B------:R-:W3:Y:S01]  /*02c0*/  LDG.E R5, desc[UR4][R18.64] ;  /* 0x0000000412057981 */ /* 0x000ee2000c1e1900 */
[----:B------:R-:W-:-:S02]  /*02d0*/  IADD3 R6, P1, PT, R4, R9, RZ ;  /* 0x0000000904067210 */ /* 0x000fc40007f3e0ff */
[----:B------:R-:W-:Y:S02]  /*02e0*/  IADD3 R21, PT, PT, R4, R9, RZ ;  /* 0x0000000904157210 */ /* 0x000fe40007ffe0ff */
[----:B------:R-:W-:Y:S02]  /*02f0*/  LEA.HI.X.SX32 R7, R7, RZ, 0x1, P0 ;  /* 0x000000ff07077211 */ /* 0x000fe400000f0eff */
[----:B------:R-:W-:Y:S01]  /*0300*/  LEA.HI.X.SX32 R9, R9, RZ, 0x1, P1 ;  /* 0x000000ff09097211 */ /* 0x000fe200008f0eff */
[----:B------:R-:W-:Y:S01]  /*0310*/  IMAD.WIDE R20, R21, 0x4, R2 ;  /* 0x0000000415147825 */ /* 0x000fe200078e0202 */
[----:B0-----:R-:W-:Y:S01]  /*0320*/  LEA R16, P0, R8, UR6, 0x2 ;  /* 0x0000000608107c11 */ /* 0x001fe2000f8010ff */
[----:B------:R-:W0:Y:S01]  /*0330*/  LDC R2, c[0x0][0x3a8] ;  /* 0x0000ea00ff027b82 */ /* 0x000e220000000800 */
[----:B------:R-:W-:Y:S02]  /*0340*/  LEA R14, P1, R6, UR6, 0x2 ;  /* 0x00000006060e7c11 */ /* 0x000fe4000f8210ff */
[----:B------:R-:W-:Y:S01]  /*0350*/  LEA.HI.X R17, R8, UR7, R7, 0x2, P0 ;  /* 0x0000000708117c11 */ /* 0x000fe200080f1407 */
[----:B------:R-:W2:Y:S01]  /*0360*/  LDG.E R10, desc[UR4][R20.64+-0x4] ;  /* 0xfffffc04140a7981 */ /* 0x000ea2000c1e1900 */
[----:B------:R-:W-:-:S03]  /*0370*/  LEA.HI.X R15, R6, UR7, R9, 0x2, P1 ;  /* 0x00000007060f7c11 */ /* 0x000fc600088f1409 */
[----:B------:R-:W4:Y:S04]  /*0380*/  LDG.E R7, desc[UR4][R12.64+0x4] ;  /* 0x000004040c077981 */ /* 0x000f28000c1e1900 */
[----:B------:R-:W3:Y:S04]  /*0390*/  LDG.E R4, desc[UR4][R16.64+-0x4] ;  /* 0xfffffc0410047981 */ /* 0x000ee8000c1e1900 */
[----:B------:R-:W4:Y:S04]  /*03a0*/  LDG.E R6, desc[UR4][R18.64+0x4] ;  /* 0x0000040412067981 */ /* 0x000f28000c1e1900 */
[----:B------:R-:W5:Y:S04]  /*03b0*/  LDG.E R9, desc[UR4][R20.64] ;  /* 0x0000000414097981 */ /* 0x000f68000c1e1900 */
[----:B------:R-:W5:Y:S01]  /*03c0*/  LDG.E R8, desc[UR4][R14.64+0x4] ;  /* 0x000004040e087981 */ /* 0x000f62000c1e1900 */
[----:B0-----:R-:W-:-:S03]  /*03d0*/  ISETP.GE.AND P0, PT, R2, 0x1, PT ;  /* 0x000000010200780c */ /* 0x001fc60003f06270 */
[----:B--2---:R0:W-:Y:S04]  /*03e0*/  STL.64 [R1+0x18], R10 ;  /* 0x0000180a01007387 */ /* 0x0041e80000100a00 */
[----:B------:R0:W-:Y:S04]  /*03f0*/  STL [R1+0x38], R10 ;  /* 0x0000380a01007387 */ /* 0x0001e80000100800 */
[----:B---3--:R0:W-:Y:S04]  /*0400*/  STL.64 [R1], R4 ;  /* 0x0000000401007387 */ /* 0x0081e80000100a00 */
[----:B------:R0:W-:Y:S04]  /*0410*/  STL.64 [R1+0x20], R4 ;  /* 0x0000200401007387 */ /* 0x0001e80000100a00 */
[----:B----4-:R0:W-:Y:S04]  /*0420*/  STL.64 [R1+0x8], R6 ;  /* 0x0000080601007387 */ /* 0x0101e80000100a00 */
[----:B------:R0:W-:Y:S04]  /*0430*/  STL.64 [R1+0x28], R6 ;  /* 0x0000280601007387 */ /* 0x0001e80000100a00 */
[----:B-----5:R0:W-:Y:S04]  /*0440*/  STL.64 [R1+0x10], R8 ;  /* 0x0000100801007387 */ /* 0x0201e80000100a00 */
[----:B------:R0:W-:Y:S01]  /*0450*/  STL.64 [R1+0x30], R8 ;  /* 0x0000300801007387 */ /* 0x0001e20000100a00 */
[----:B------:R-:W-:Y:S05]  /*0460*/  @!P0 BRA `(.L_x_1) ;  /* 0x0000002800848947 */ /* 0x000fea0003800000 */
[C---:B------:R-:W-:Y:S01]  /*0470*/  ISETP.GE.U32.AND P1, PT, R2.reuse, 0x10, PT ;  /* 0x000000100200780c */ /* 0x040fe20003f26070 */
[----:B------:R-:W-:Y:S01]  /*0480*/  HFMA2 R24, -RZ, RZ, 0, 0 ;  /* 0x00000000ff187431 */ /* 0x000fe200000001ff */
[----:B------:R-:W-:Y:S02]  /*0490*/  LOP3.LUT R3, R2, 0xf, RZ, 0xc0, !PT ;  /* 0x0000000f02037812 */ /* 0x000fe400078ec0ff */
[----:B------:R-:W-:Y:S02]  /*04a0*/  IADD3 R22, PT, PT, R1, 0x20, RZ ;  /* 0x0000002001167810 */ /* 0x000fe40007ffe0ff */
[----:B------:R-:W-:Y:S02]  /*04b0*/  ISETP.NE.AND P0, PT, R3, RZ, PT ;  /* 0x000000ff0300720c */ /* 0x000fe40003f05270 */
[C---:B0-----:R-:W-:Y:S02]  /*04c0*/  IADD3 R4, PT, PT, R1.reuse, 0x24, RZ ;  /* 0x0000002401047810 */ /* 0x041fe40007ffe0ff */
[----:B------:R-:W-:-:S02]  /*04d0*/  IADD3 R5, PT, PT, R1, 0x28, RZ ;  /* 0x0000002801057810 */ /* 0x000fc40007ffe0ff */
[----:B------:R-:W-:Y:S01]  /*04e0*/  MOV R23, RZ ;  /* 0x000000ff00177202 */ /* 0x000fe20000000f00 */
[----:B------:R-:W-:Y:S06]  /*04f0*/  @!P1 BRA `(.L_x_2) ;  /* 0x0000000000809947 */ /* 0x000fec0003800000 */
[----:B------:R-:W-:Y:S02]  /*0500*/  LOP3.LUT R24, R2, 0x7ffffff0, RZ, 0xc0, !PT ;  /* 0x7ffffff002187812 */ /* 0x000fe400078ec0ff */
[----:B------:R-:W-:Y:S02]  /*0510*/  MOV R23, RZ ;  /* 0x000000ff00177202 */ /* 0x000fe40000000f00 */
[----:B------:R-:W-:Y:S02]  /*0520*/  MOV R25, R22 ;  /* 0x0000001600197202 */ /* 0x000fe40000000f00 */
[----:B------:R-:W-:-:S07]  /*0530*/  IADD3 R26, PT, PT, -R24, RZ, RZ ;  /* 0x000000ff181a7210 */ /* 0x000fce0007ffe1ff */
.L_x_3:
[----:B------:R-:W2:Y:S04]  /*0540*/  LDL.64 R6, [R25+-0x20] ;  /* 0xffffe00019067983 */ /* 0x000ea80000100a00 */
[----:B------:R-:W3:Y:S04]  /*0550*/  LDL.64 R8, [R25+-0x18] ;  /* 0xffffe80019087983 */ /* 0x000ee80000100a00 */
[----:B------:R-:W4:Y:S04]  /*0560*/  LDL.64 R10, [R25+-0x10] ;  /* 0xfffff000190a7983 */ /* 0x000f280000100a00 */
[----:B------:R-:W5:Y:S04]  /*0570*/  LDL.64 R12, [R25+-0x8] ;  /* 0xfffff800190c7983 */ /* 0x000f680000100a00 */
[----:B------:R-:W5:Y:S04]  /*0580*/  LDL.64 R14, [R25] ;  /* 0x00000000190e7983 */ /* 0x000f680000100a00 */
[----:B------:R-:W5:Y:S04]  /*0590*/  LDL.64 R16, [R25+0x8] ;  /* 0x0000080019107983 */ /* 0x000f680000100a00 */
[----:B------:R-:W5:Y:S04]  /*05a0*/  LDL.64 R18, [R25+0x10] ;  /* 0x0000100019127983 */ /* 0x000f680000100a00 */
[----:B------:R0:W5:Y:S01]  /*05b0*/  LDL.64 R20, [R25+0x18] ;  /* 0x0000180019147983 */ /* 0x0001620000100a00 */
[----:B------:R-:W-:-:S04]  /*05c0*/  IADD3 R26, PT, PT, R26, 0x10, RZ ;  /* 0x000000101a1a7810 */ /* 0x000fc80007ffe0ff */
[----:B------:R-:W-:Y:S02]  /*05d0*/  ISETP.NE.AND P1, PT, R26, RZ, PT ;  /* 0x000000ff1a00720c */ /* 0x000fe40003f25270 */
[----:B0-----:R-:W-:Y:S01]  /*05e0*/  IADD3 R25, PT, PT, R25, 0x40, RZ ;  /* 0x0000004019197810 */ /* 0x001fe20007ffe0ff */
[----:B--2---:R-:W-:-:S04]  /*05f0*/  FADD R6, R6, R23 ;  /* 0x0000001706067221 */ /* 0x004fc80000000000 */
[----:B------:R-:W-:-:S04]  /*0600*/  FADD R7, R6, R7 ;  /* 0x0000000706077221 */ /* 0x000fc80000000000 */
[----:B---3--:R-:W-:-:S04]  /*0610*/  FADD R8, R7, R8 ;  /* 0x0000000807087221 */ /* 0x008fc80000000000 */
[----:B------:R-:W-:-:S04]  /*0620*/  FADD R9, R8, R9 ;  /* 0x0000000908097221 */ /* 0x000fc80000000000 */
[----:B----4-:R-:W-:-:S04]  /*0630*/  FADD R10, R9, R10 ;  /* 0x0000000a090a7221 */ /* 0x010fc80000000000 */
[----:B------:R-:W-:-:S04]  /*0640*/  FADD R11, R10, R11 ;  /* 0x0000000b0a0b7221 */ /* 0x000fc80000000000 */
[----:B-----5:R-:W-:-:S04]  /*0650*/  FADD R12, R11, R12 ;  /* 0x0000000c0b0c7221 */ /* 0x020fc80000000000 */
[----:B------:R-:W-:-:S04]  /*0660*/  FADD R13, R12, R13 ;  /* 0x0000000d0c0d7221 */ /* 0x000fc80000000000 */
[----:B------:R-:W-:-:S04]  /*0670*/  FADD R14, R13, R14 ;  /* 0x0000000e0d0e7221 */ /* 0x000fc80000000000 */
[----:B------:R-:W-:-:S04]  /*0680*/  FADD R15, R14, R15 ;  /* 0x0000000f0e0f7221 */ /* 0x000fc80000000000 */
[----:B------:R-:W-:-:S04]  /*0690*/  FADD R16, R15, R16 ;  /* 0x000000100f107221 */ /* 0x000fc80000000000 */
[----:B------:R-:W-:-:S04]  /*06a0*/  FADD R17, R16, R17 ;  /* 0x0000001110117221 */ /* 0x000fc80000000000 */
[----:B------:R-:W-:-:S04]  /*06b0*/  FADD R18, R17, R18 ;  /* 0x0000001211127221 */ /* 0x000fc80000000000 */
[----:B------:R-:W-:-:S04]  /*06c0*/  FADD R19, R18, R19 ;  /* 0x0000001312137221 */ /* 0x000fc80000000000 */
[----:B------:R-:W-:-:S04]  /*06d0*/  FADD R20, R19, R20 ;  /* 0x0000001413147221 */ /* 0x000fc80000000000 */
[----:B------:R-:W-:Y:S01]  /*06e0*/  FADD R23, R20, R21 ;  /* 0x0000001514177221 */ /* 0x000fe20000000000 */
[----:B------:R-:W-:Y:S06]  /*06f0*/  @P1 BRA `(.L_x_3) ;  /* 0xfffffffc00901947 */ /* 0x000fec000383ffff */
.L_x_2:
[----:B------:R-:W-:Y:S02]  /*0700*/  IADD3 R20, PT, PT, R1, 0x2c, RZ ;  /* 0x0000002c01147810 */ /* 0x000fe40007ffe0ff */
[----:B------:R-:W-:Y:S01]  /*0710*/  LOP3.LUT R21, R2, 0x7, RZ, 0xc0, !PT ;  /* 0x0000000702157812 */ /* 0x000fe200078ec0ff */
[----:B------:R-:W-:Y:S06]  /*0720*/  @!P0 BRA `(.L_x_4) ;  /* 0x0000000000a48947 */ /* 0x000fec0003800000 */
[----:B------:R-:W-:Y:S02]  /*0730*/  ISETP.GE.U32.AND P1, PT, R3, 0x8, PT ;  /* 0x000000080300780c */ /* 0x000fe40003f26070 */
[----:B------:R-:W-:-:S11]  /*0740*/  ISETP.NE.AND P2, PT, R21, RZ, PT ;  /* 0x000000ff1500720c */ /* 0x000fd60003f45270 */
[----:B------:R-:W-:Y:S05]  /*0750*/  @!P1 BRA `(.L_x_5) ;  /* 0x0000000000389947 */ /* 0x000fea0003800000 */
[----:B------:R-:W-:-:S05]  /*0760*/  LEA R14, R24, R1, 0x2 ;  /* 0x00000001180e7211 */ /* 0x000fca00078e10ff */
[----:B------:R-:W2:Y:S04]  /*0770*/  LDL.64 R6, [R14] ;  /* 0x000000000e067983 */ /* 0x000ea80000100a00 */
[----:B------:R-:W3:Y:S04]  /*0780*/  LDL.64 R8, [R14+0x8] ;  /* 0x000008000e087983 */ /* 0x000ee80000100a00 */
[----:B------:R-:W4:Y:S04]  /*0790*/  LDL.64 R10, [R14+0x10] ;  /* 0x000010000e0a7983 */ /* 0x000f280000100a00 */
[----:B------:R-:W5:Y:S01]  /*07a0*/  LDL.64 R12, [R14+0x18] ;  /* 0x000018000e0c7983 */ /* 0x000f620000100a00 */
[----:B------:R-:W-:Y:S01]  /*07b0*/  IADD3 R24, PT, PT, R24, 0x8, RZ ;  /* 0x0000000818187810 */ /* 0x000fe20007ffe0ff */
[----:B--2---:R-:W-:-:S04]  /*07c0*/  FADD R6, R23, R6 ;  /* 0x0000000617067221 */ /* 0x004fc80000000000 */
[----:B------:R-:W-:-:S04]  /*07d0*/  FADD R7, R6, R7 ;  /* 0x0000000706077221 */ /* 0x000fc80000000000 */
[----:B---3--:R-:W-:-:S04]  /*07e0*/  FADD R8, R7, R8 ;  /* 0x0000000807087221 */ /* 0x008fc80000000000 */
[----:B------:R-:W-:-:S04]  /*07f0*/  FADD R9, R8, R9 ;  /* 0x0000000908097221 */ /* 0x000fc80000000000 */
[----:B----4-:R-:W-:-:S04]  /*0800*/  FADD R10, R9, R10 ;  /* 0x0000000a090a7221 */ /* 0x010fc80000000000 */
[----:B------:R-:W-:-:S04]  /*0810*/  FADD R11, R10, R11 ;  /* 0x0000000b0a0b7221 */ /* 0x000fc80000000000 */
[----:B-----5:R-:W-:-:S04]  /*0820*/  FADD R12, R11, R12 ;  /* 0x0000000c0b0c7221 */ /* 0x020fc80000000000 */
[----:B------:R-:W-:-:S07]  /*0830*/  FADD R23, R12, R13 ;  /* 0x0000000d0c177221 */ /* 0x000fce0000000000 */
.L_x_5:
[----:B------:R-:W-:Y:S05]  /*0840*/  @!P2 BRA `(.L_x_4) ;  /* 0x00000000005ca947 */ /* 0x000fea0003800000 */
[----:B------:R-:W-:Y:S02]  /*0850*/  ISETP.GE.U32.AND P1, PT, R21, 0x4, PT ;  /* 0x000000041500780c */ /* 0x000fe40003f26070 */
[----:B------:R-:W-:-:S04]  /*0860*/  LOP3.LUT R11, R2, 0x3, RZ, 0xc0, !PT ;  /* 0x00000003020b7812 */ /* 0x000fc800078ec0ff */
[----:B------:R-:W-:-:S07]  /*0870*/  ISETP.NE.AND P2, PT, R11, RZ, PT ;  /* 0x000000ff0b00720c */ /* 0x000fce0003f45270 */
[----:B------:R-:W-:Y:S06]  /*0880*/  @!P1 BRA `(.L_x_6) ;  /* 0x0000000000209947 */ /* 0x000fec0003800000 */
[----:B------:R-:W-:-:S05]  /*0890*/  LEA R10, R24, R1, 0x2 ;  /* 0x00000001180a7211 */ /* 0x000fca00078e10ff */
[----:B------:R-:W2:Y:S04]  /*08a0*/  LDL.64 R6, [R10] ;  /* 0x000000000a067983 */ /* 0x000ea80000100a00 */
[----:B------:R-:W3:Y:S01]  /*08b0*/  LDL.64 R8, [R10+0x8] ;  /* 0x000008000a087983 */ /* 0x000ee20000100a00 */
[----:B------:R-:W-:Y:S01]  /*08c0*/  IADD3 R24, PT, PT, R24, 0x4, RZ ;  /* 0x0000000418187810 */ /* 0x000fe20007ffe0ff */
[----:B--2---:R-:W-:-:S04]  /*08d0*/  FADD R6, R23, R6 ;  /* 0x0000000617067221 */ /* 0x004fc80000000000 */
[----:B------:R-:W-:-:S04]  /*08e0*/  FADD R7, R6, R7 ;  /* 0x0000000706077221 */ /* 0x000fc80000000000 */
[----:B---3--:R-:W-:-:S04]  /*08f0*/  FADD R8, R7, R8 ;  /* 0x0000000807087221 */ /* 0x008fc80000000000 */
[----:B------:R-:W-:-:S07]  /*0900*/  FADD R23, R8, R9 ;  /* 0x0000000908177221 */ /* 0x000fce0000000000 */
.L_x_6:
[----:B------:R-:W-:Y:S05]  /*0910*/  @!P2 BRA `(.L_x_4) ;  /* 0x000000000028a947 */ /* 0x000fea0003800000 */
[----:B------:R-:W-:-:S05]  /*0920*/  LEA R24, R24, R1, 0x2 ;  /* 0x0000000118187211 */ /* 0x000fca00078e10ff */
[----:B------:R-:W2:Y:S01]  /*0930*/  LDL.64 R6, [R24] ;  /* 0x0000000018067983 */ /* 0x000ea20000100a00 */
[----:B------:R-:W-:Y:S01]  /*0940*/  ISETP.NE.AND P1, PT, R11, 0x1, PT ;  /* 0x000000010b00780c */ /* 0x000fe20003f25270 */
[----:B--2---:R-:W-:-:S12]  /*0950*/  FADD R23, R23, R6 ;  /* 0x0000000617177221 */ /* 0x004fd80000000000 */
[----:B------:R-:W-:Y:S05]  /*0960*/  @!P1 BRA `(.L_x_4) ;  /* 0x0000000000149947 */ /* 0x000fea0003800000 */
[----:B------:R-:W-:Y:S01]  /*0970*/  ISETP.NE.AND P1, PT, R11, 0x2, PT ;  /* 0x000000020b00780c */ /* 0x000fe20003f25270 */
[----:B------:R-:W-:-:S12]  /*0980*/  FADD R23, R23, R7 ;  /* 0x0000000717177221 */ /* 0x000fd80000000000 */
[----:B------:R-:W-:Y:S05]  /*0990*/  @!P1 BRA `(.L_x_4) ;  /* 0x0000000000089947 */ /* 0x000fea0003800000 */
[----:B------:R-:W2:Y:S02]  /*09a0*/  LDL R24, [R24+0x8] ;  /* 0x0000080018187983 */ /* 0x000ea40000100800 */
[----:B--2---:R-:W-:-:S07]  /*09b0*/  FADD R23, R23, R24 ;  /* 0x0000001817177221 */ /* 0x004fce0000000000 */
.L_x_4:
[----:B------:R-:W-:-:S13]  /*09c0*/  FSETP.NEU.AND P1, PT, R23, RZ, PT ;  /* 0x000000ff1700720b */ /* 0x000fda0003f2d000 */
[----:B------:R-:W-:Y:S05]  /*09d0*/  @!P1 BRA `(.L_x_1) ;  /* 0x0000002400289947 */ /* 0x000fea0003800000 */
[----:B------:R-:W-:Y:S01]  /*09e0*/  IADD3 R6, PT, PT, R2, -0x1, RZ ;  /* 0xffffffff02067810 */ /* 0x000fe20007ffe0ff */
[----:B------:R-:W-:Y:S01]  /*09f0*/  HFMA2 R24, -RZ, RZ, 0, 0 ;  /* 0x00000000ff187431 */ /* 0x000fe200000001ff */
[----:B------:R-:W-:Y:S02]  /*0a00*/  MOV R18, RZ ;  /* 0x000000ff00127202 */ /* 0x000fe40000000f00 */
[----:B------:R-:W-:-:S13]  /*0a10*/  ISETP.GE.U32.AND P1, PT, R6, 0xf, PT ;  /* 0x0000000f0600780c */ /* 0x000fda0003f26070 */
[----:B------:R-:W-:Y:S05]  /*0a20*/  @!P1 BRA `(.L_x_7) ;  /* 0x0000000000809947 */ /* 0x000fea0003800000 */
[----:B------:R-:W-:Y:S02]  /*0a30*/  LOP3.LUT R24, R2, 0x7ffffff0, RZ, 0xc0, !PT ;  /* 0x7ffffff002187812 */ /* 0x000fe400078ec0ff */
[----:B------:R-:W-:Y:S02]  /*0a40*/  MOV R18, RZ ;  /* 0x000000ff00127202 */ /* 0x000fe40000000f00 */
[----:B------:R-:W-:-:S07]  /*0a50*/  IADD3 R25, PT, PT, -R24, RZ, RZ ;  /* 0x000000ff18197210 */ /* 0x000fce0007ffe1ff */
.L_x_8:
[----:B------:R-:W2:Y:S04]  /*0a60*/  LDL R19, [R22+-0x1c] ;  /* 0xffffe40016137983 */ /* 0x000ea80000100800 */
[----:B------:R-:W3:Y:S04]  /*0a70*/  LDL.64 R6, [R22+-0x18] ;  /* 0xffffe80016067983 */ /* 0x000ee80000100a00 */
[----:B------:R-:W4:Y:S04]  /*0a80*/  LDL.64 R8, [R22+-0x10] ;  /* 0xfffff00016087983 */ /* 0x000f280000100a00 */
[----:B------:R-:W5:Y:S04]  /*0a90*/  LDL.64 R10, [R22+-0x8] ;  /* 0xfffff800160a7983 */ /* 0x000f680000100a00 */
[----:B------:R-:W5:Y:S04]  /*0aa0*/  LDL.64 R12, [R22] ;  /* 0x00000000160c7983 */ /* 0x000f680000100a00 */
[----:B------:R-:W5:Y:S04]  /*0ab0*/  LDL.64 R14, [R22+0x8] ;  /* 0x00000800160e7983 */ /* 0x000f680000100a00 */
[----:B------:R-:W5:Y:S01]  /*0ac0*/  LDL.64 R16, [R22+0x10] ;  /* 0x0000100016107983 */ /* 0x000f620000100a00 */
[----:B--2---:R-:W-:-:S03]  /*0ad0*/  FADD R23, R19, R18 ;  /* 0x0000001213177221 */ /* 0x004fc60000000000 */
[----:B------:R-:W2:Y:S01]  /*0ae0*/  LDL.64 R18, [R22+0x18] ;  /* 0x0000180016127983 */ /* 0x000ea20000100a00 */
[----:B---3--:R-:W-:-:S03]  /*0af0*/  FADD R26, R23, R6 ;  /* 0x00000006171a7221 */ /* 0x008fc60000000000 */
[----:B------:R0:W3:Y:S01]  /*0b00*/  LDL R6, [R22+0x20] ;  /* 0x0000200016067983 */ /* 0x0000e20000100800 */
[----:B------:R-:W-:Y:S01]  /*0b10*/  IADD3 R25, PT, PT, R25, 0x10, RZ ;  /* 0x0000001019197810 */ /* 0x000fe20007ffe0ff */
[----:B------:R-:W-:-:S03]  /*0b20*/  FADD R7, R26, R7 ;  /* 0x000000071a077221 */ /* 0x000fc60000000000 */
[----:B------:R-:W-:Y:S01]  /*0b30*/  ISETP.NE.AND P2, PT, R25, RZ, PT ;  /* 0x000000ff1900720c */ /* 0x000fe20003f45270 */
[----:B----4-:R-:W-:Y:S01]  /*0b40*/  FADD R8, R7, R8 ;  /* 0x0000000807087221 */ /* 0x010fe20000000000 */
[----:B0-----:R-:W-:-:S03]  /*0b50*/  IADD3 R22, PT, PT, R22, 0x40, RZ ;  /* 0x0000004016167810 */ /* 0x001fc60007ffe0ff */
        /* <DEDUP_REMOVED lines=9> */
[----:B--2---:R-:W-:-:S04]  /*0bf0*/  FADD R18, R17, R18 ;  /* 0x0000001211127221 */ /* 0x004fc80000000000 */
[----:B------:R-:W-:-:S04]  /*0c00*/  FADD R19, R18, R19 ;  /* 0x0000001312137221 */ /* 0x000fc80000000000 */
[----:B---3--:R-:W-:Y:S01]  /*0c10*/  FADD R18, R19, R6 ;  /* 0x0000000613127221 */ /* 0x008fe20000000000 */
[----:B------:R-:W-:Y:S06]  /*0c20*/  @P2 BRA `(.L_x_8) ;  /* 0xfffffffc008c2947 */ /* 0x000fec000383ffff */
.L_x_7:
[----:B------:R-:W-:Y:S05]  /*0c30*/  @!P0 BRA `(.L_x_9) ;  /* 0x0000000000a88947 */ /* 0x000fea0003800000 */
[----:B------:R-:W-:Y:S02]  /*0c40*/  ISETP.GE.U32.AND P2, PT, R3, 0x8, PT ;  /* 0x000000080300780c */ /* 0x000fe40003f46070 */
[----:B------:R-:W-:-:S11]  /*0c50*/  ISETP.NE.AND P3, PT, R21, RZ, PT ;  /* 0x000000ff1500720c */ /* 0x000fd60003f65270 */
[----:B------:R-:W-:Y:S05]  /*0c60*/  @!P2 BRA `(.L_x_10) ;  /* 0x00000000003ca947 */ /* 0x000fea0003800000 */
[----:B------:R-:W-:-:S05]  /*0c70*/  LEA R12, R24, R1, 0x2 ;  /* 0x00000001180c7211 */ /* 0x000fca00078e10ff */
[----:B------:R-:W2:Y:S04]  /*0c80*/  LDL R13, [R12+0x4] ;  /* 0x000004000c0d7983 */ /* 0x000ea80000100800 */
[----:B------:R-:W3:Y:S04]  /*0c90*/  LDL.64 R6, [R12+0x8] ;  /* 0x000008000c067983 */ /* 0x000ee80000100a00 */
[----:B------:R-:W4:Y:S04]  /*0ca0*/  LDL.64 R8, [R12+0x10] ;  /* 0x000010000c087983 */ /* 0x000f280000100a00 */
[----:B------:R-:W5:Y:S04]  /*0cb0*/  LDL.64 R10, [R12+0x18] ;  /* 0x000018000c0a7983 */ /* 0x000f680000100a00 */
[----:B------:R-:W5:Y:S01]  /*0cc0*/  LDL R15, [R12+0x20] ;  /* 0x000020000c0f7983 */ /* 0x000f620000100800 */
[----:B------:R-:W-:Y:S01]  /*0cd0*/  IADD3 R24, PT, PT, R24, 0x8, RZ ;  /* 0x0000000818187810 */ /* 0x000fe20007ffe0ff */
[----:B--2---:R-:W-:-:S04]  /*0ce0*/  FADD R13, R18, R13 ;  /* 0x0000000d120d7221 */ /* 0x004fc80000000000 */
[----:B---3--:R-:W-:-:S04]  /*0cf0*/  FADD R6, R13, R6 ;  /* 0x000000060d067221 */ /* 0x008fc80000000000 */
[----:B------:R-:W-:-:S04]  /*0d00*/  FADD R7, R6, R7 ;  /* 0x0000000706077221 */ /* 0x000fc80000000000 */
[----:B----4-:R-:W-:-:S04]  /*0d10*/  FADD R8, R7, R8 ;  /* 0x0000000807087221 */ /* 0x010fc80000000000 */
[----:B------:R-:W-:-:S04]  /*0d20*/  FADD R9, R8, R9 ;  /* 0x0000000908097221 */ /* 0x000fc80000000000 */
[----:B-----5:R-:W-:-:S04]  /*0d30*/  FADD R10, R9, R10 ;  /* 0x0000000a090a7221 */ /* 0x020fc80000000000 */
[----:B------:R-:W-:-:S04]  /*0d40*/  FADD R10, R10, R11 ;  /* 0x0000000b0a0a7221 */ /* 0x000fc80000000000 */
[----:B------:R-:W-:-:S07]  /*0d50*/  FADD R18, R10, R15 ;  /* 0x0000000f0a127221 */ /* 0x000fce0000000000 */
.L_x_10:
[----:B------:R-:W-:Y:S05]  /*0d60*/  @!P3 BRA `(.L_x_9) ;  /* 0x00000000005cb947 */ /* 0x000fea0003800000 */
[----:B------:R-:W-:Y:S02]  /*0d70*/  ISETP.GE.U32.AND P2, PT, R21, 0x4, PT ;  /* 0x000000041500780c */ /* 0x000fe40003f46070 */
[----:B------:R-:W-:-:S04]  /*0d80*/  LOP3.LUT R10, R2, 0x3, RZ, 0xc0, !PT ;  /* 0x00000003020a7812 */ /* 0x000fc800078ec0ff */
[----:B------:R-:W-:-:S07]  /*0d90*/  ISETP.NE.AND P3, PT, R10, RZ, PT ;  /* 0x000000ff0a00720c */ /* 0x000fce0003f65270 */
[----:B------:R-:W-:Y:S06]  /*0da0*/  @!P2 BRA `(.L_x_11) ;  /* 0x000000000024a947 */ /* 0x000fec0003800000 */
[----:B------:R-:W-:-:S05]  /*0db0*/  LEA R8, R24, R1, 0x2 ;  /* 0x0000000118087211 */ /* 0x000fca00078e10ff */
[----:B------:R-:W2:Y:S04]  /*0dc0*/  LDL R9, [R8+0x4] ;  /* 0x0000040008097983 */ /* 0x000ea80000100800 */
[----:B------:R-:W3:Y:S04]  /*0dd0*/  LDL.64 R6, [R8+0x8] ;  /* 0x0000080008067983 */ /* 0x000ee80000100a00 */
[----:B------:R-:W4:Y:S01]  /*0de0*/  LDL R11, [R8+0x10] ;  /* 0x00001000080b7983 */ /* 0x000f220000100800 */
[----:B------:R-:W-:Y:S01]  /*0df0*/  IADD3 R24, PT, PT, R24, 0x4, RZ ;  /* 0x0000000418187810 */ /* 0x000fe20007ffe0ff */
[----:B--2---:R-:W-:-:S04]  /*0e00*/  FADD R9, R18, R9 ;  /* 0x0000000912097221 */ /* 0x004fc80000000000 */
[----:B---3--:R-:W-:-:S04]  /*0e10*/  FADD R6, R9, R6 ;  /* 0x0000000609067221 */ /* 0x008fc80000000000 */
[----:B------:R-:W-:-:S04]  /*0e20*/  FADD R6, R6, R7 ;  /* 0x0000000706067221 */ /* 0x000fc80000000000 */
[----:B----4-:R-:W-:-:S07]  /*0e30*/  FADD R18, R6, R11 ;  /* 0x0000000b06127221 */ /* 0x010fce0000000000 */
.L_x_11:
[----:B------:R-:W-:Y:S05]  /*0e40*/  @!P3 BRA `(.L_x_9) ;  /* 0x000000000024b947 */ /* 0x000fea0003800000 */
[----:B------:R-:W-:-:S05]  /*0e50*/  LEA R24, R24, R1, 0x2 ;  /* 0x0000000118187211 */ /* 0x000fca00078e10ff */
[----:B------:R-:W2:Y:S01]  /*0e60*/  LDL R7, [R24+0x4] ;  /* 0x0000040018077983 */ /* 0x000ea20000100800 */
[----:B------:R-:W-:Y:S01]  /*0e70*/  ISETP.NE.AND P2, PT, R10, 0x1, PT ;  /* 0x000000010a00780c */ /* 0x000fe20003f45270 */
[----:B--2---:R-:W-:-:S12]  /*0e80*/  FADD R18, R18, R7 ;  /* 0x0000000712127221 */ /* 0x004fd80000000000 */
[----:B------:R-:W-:Y:S05]  /*0e90*/  @!P2 BRA `(.L_x_9) ;  /* 0x000000000010a947 */ /* 0x000fea0003800000 */
[----:B------:R-:W2:Y:S01]  /*0ea0*/  LDL.64 R24, [R24+0x8] ;  /* 0x0000080018187983 */ /* 0x000ea20000100a00 */
[----:B------:R-:W-:Y:S01]  /*0eb0*/  ISETP.NE.AND P2, PT, R10, 0x2, PT ;  /* 0x000000020a00780c */ /* 0x000fe20003f45270 */
[----:B--2---:R-:W-:-:S12]  /*0ec0*/  FADD R18, R18, R24 ;  /* 0x0000001812127221 */ /* 0x004fd80000000000 */
[----:B------:R-:W-:-:S07]  /*0ed0*/  @P2 FADD R18, R18, R25 ;  /* 0x0000001912122221 */ /* 0x000fce0000000000 */
.L_x_9:
[----:B------:R-:W-:-:S13]  /*0ee0*/  FSETP.NEU.AND P2, PT, R18, RZ, PT ;  /* 0x000000ff1200720b */ /* 0x000fda0003f4d000 */
[----:B------:R-:W-:Y:S05]  /*0ef0*/  @!P2 BRA `(.L_x_1) ;  /* 0x0000001c00e0a947 */ /* 0x000fea0003800000 */
[----:B------:R-:W-:Y:S01]  /*0f00*/  CS2R R6, SRZ ;  /* 0x0000000000067805 */ /* 0x000fe2000001ff00 */
[----:B------:R-:W-:Y:S06]  /*0f10*/  @!P1 BRA `(.L_x_12) ;  /* 0x0000000000a09947 */ /* 0x000fec0003800000 */
[----:B------:R-:W-:Y:S01]  /*0f20*/  LOP3.LUT R6, R2, 0x7ffffff0, RZ, 0xc0, !PT ;  /* 0x7ffffff002067812 */ /* 0x000fe200078ec0ff */
[----:B------:R-:W-:Y:S01]  /*0f30*/  HFMA2 R7, -RZ, RZ, 0, 0 ;  /* 0x00000000ff077431 */ /* 0x000fe200000001ff */
[----:B------:R-:W-:Y:S02]  /*0f40*/  MOV R10, R4 ;  /* 0x00000004000a7202 */ /* 0x000fe40000000f00 */
[----:B------:R-:W-:-:S07]  /*0f50*/  IADD3 R25, PT, PT, -R6, RZ, RZ ;  /* 0x000000ff06197210 */ /* 0x000fce0007ffe1ff */
.L_x_13:
[----:B------:R-:W2:Y:S04]  /*0f60*/  LDL R24, [R10+-0x1c] ;  /* 0xffffe4000a187983 */ /* 0x000ea80000100800 */
[----:B------:R-:W3:Y:S04]  /*0f70*/  LDL R23, [R10+-0x18] ;  /* 0xffffe8000a177983 */ /* 0x000ee80000100800 */
[----:B------:R-:W4:Y:S04]  /*0f80*/  LDL R9, [R10+-0x14] ;  /* 0xffffec000a097983 */ /* 0x000f280000100800 */
[----:B------:R-:W5:Y:S04]  /*0f90*/  LDL R22, [R10+-0x10] ;  /* 0xfffff0000a167983 */ /* 0x000f680000100800 */
[----:B------:R-:W5:Y:S04]  /*0fa0*/  LDL R19, [R10+-0xc] ;  /* 0xfffff4000a137983 */ /* 0x000f680000100800 */
[----:B------:R-:W5:Y:S04]  /*0fb0*/  LDL R18, [R10+-0x8] ;  /* 0xfffff8000a127983 */ /* 0x000f680000100800 */
[----:B------:R-:W5:Y:S04]  /*0fc0*/  LDL R17, [R10+-0x4] ;  /* 0xfffffc000a117983 */ /* 0x000f680000100800 */
[----:B------:R-:W5:Y:S04]  /*0fd0*/  LDL R16, [R10] ;  /* 0x000000000a107983 */ /* 0x000f680000100800 */
[----:B------:R-:W5:Y:S04]  /*0fe0*/  LDL R15, [R10+0x4] ;  /* 0x000004000a0f7983 */ /* 0x000f680000100800 */
[----:B------:R-:W5:Y:S04]  /*0ff0*/  LDL R14, [R10+0x8] ;  /* 0x000008000a0e7983 */ /* 0x000f680000100800 */
[----:B------:R-:W5:Y:S04]  /*1000*/  LDL R13, [R10+0xc] ;  /* 0x00000c000a0d7983 */ /* 0x000f680000100800 */
[----:B------:R-:W5:Y:S04]  /*1010*/  LDL R12, [R10+0x10] ;  /* 0x000010000a0c7983 */ /* 0x000f680000100800 */
[----:B------:R-:W5:Y:S04]  /*1020*/  LDL R11, [R10+0x14] ;  /* 0x000014000a0b7983 */ /* 0x000f680000100800 */
[----:B------:R-:W5:Y:S01]  /*1030*/  LDL R8, [R10+0x18] ;  /* 0x000018000a087983 */ /* 0x000f620000100800 */
[----:B--2---:R-:W-:-:S03]  /*1040*/  FADD R24, R24, R7 ;  /* 0x0000000718187221 */ /* 0x004fc60000000000 */
[----:B------:R-:W2:Y:S01]  /*1050*/  LDL R7, [R10+0x1c] ;  /* 0x00001c000a077983 */ /* 0x000ea20000100800 */
[----:B---3--:R-:W-:-:S03]  /*1060*/  FADD R24, R24, R23 ;  /* 0x0000001718187221 */ /* 0x008fc60000000000 */
[----:B------:R0:W3:Y:S01]  /*1070*/  LDL R23, [R10+0x20] ;  /* 0x000020000a177983 */ /* 0x0000e20000100800 */
[----:B------:R-:W-:Y:S01]  /*1080*/  IADD3 R25, PT, PT, R25, 0x10, RZ ;  /* 0x0000001019197810 */ /* 0x000fe20007ffe0ff */
[----:B----4-:R-:W-:-:S03]  /*1090*/  FADD R9, R24, R9 ;  /* 0x0000000918097221 */ /* 0x010fc60000000000 */
[----:B------:R-:W-:Y:S01]  /*10a0*/  ISETP.NE.AND P2, PT, R25, RZ, PT ;  /* 0x000000ff1900720c */ /* 0x000fe20003f45270 */
[----:B-----5:R-:W-:Y:S01]  /*10b0*/  FADD R22, R9, R22 ;  /* 0x0000001609167221 */ /* 0x020fe20000000000 */
[----:B0-----:R-:W-:-:S03]  /*10c0*/  IADD3 R10, PT, PT, R10, 0x40, RZ ;  /* 0x000000400a0a7810 */ /* 0x001fc60007ffe0ff */
        /* <DEDUP_REMOVED lines=11> */
[----:B---3--:R-:W-:Y:S01]  /*1180*/  FADD R7, R8, R23 ;  /* 0x0000001708077221 */ /* 0x008fe20000000000 */
[----:B------:R-:W-:Y:S06]  /*1190*/  @P2 BRA `(.L_x_13) ;  /* 0xfffffffc00702947 */ /* 0x000fec000383ffff */
.L_x_12:
[----:B------:R-:W-:Y:S05]  /*11a0*/  @!P0 BRA `(.L_x_14) ;  /* 0x0000000000a48947 */ /* 0x000fea0003800000 */
[----:B------:R-:W-:Y:S02]  /*11b0*/  ISETP.GE.U32.AND P2, PT, R3, 0x8, PT ;  /* 0x000000080300780c */ /* 0x000fe40003f46070 */
[----:B------:R-:W-:-:S11]  /*11c0*/  ISETP.NE.AND P3, PT, R21, RZ, PT ;  /* 0x000000ff1500720c */ /* 0x000fd60003f65270 */
[----:B------:R-:W-:Y:S05]  /*11d0*/  @!P2 BRA `(.L_x_15) ;  /* 0x000000000038a947 */ /* 0x000fea0003800000 */
[----:B------:R-:W-:-:S05]  /*11e0*/  LEA R16, R6, R1, 0x2 ;  /* 0x0000000106107211 */ /* 0x000fca00078e10ff */
[----:B------:R-:W2:Y:S04]  /*11f0*/  LDL.64 R8, [R16+0x8] ;  /* 0x0000080010087983 */ /* 0x000ea80000100a00 */
        /* <DEDUP_REMOVED lines=12> */
.L_x_15:
[----:B------:R-:W-:Y:S05]  /*12c0*/  @!P3 BRA `(.L_x_14) ;  /* 0x00000000005cb947 */ /* 0x000fea0003800000 */
[----:B------:R-:W-:Y:S02]  /*12d0*/  ISETP.GE.U32.AND P2, PT, R21, 0x4, PT ;  /* 0x000000041500780c */ /* 0x000fe40003f46070 */
[----:B------:R-:W-:-:S04]  /*12e0*/  LOP3.LUT R13, R2, 0x3, RZ, 0xc0, !PT ;  /* 0x00000003020d7812 */ /* 0x000fc800078ec0ff */
[----:B------:R-:W-:-:S07]  /*12f0*/  ISETP.NE.AND P3, PT, R13, RZ, PT ;  /* 0x000000ff0d00720c */ /* 0x000fce0003f65270 */
[----:B------:R-:W-:Y:S06]  /*1300*/  @!P2 BRA `(.L_x_16) ;  /* 0x000000000020a947 */ /* 0x000fec0003800000 */
[----:B------:R-:W-:-:S05]  /*1310*/  LEA R12, R6, R1, 0x2 ;  /* 0x00000001060c7211 */ /* 0x000fca00078e10ff */
[----:B------:R-:W2:Y:S04]  /*1320*/  LDL.64 R10, [R12+0x8] ;  /* 0x000008000c0a7983 */ /* 0x000ea80000100a00 */
[----:B------:R-:W3:Y:S01]  /*1330*/  LDL.64 R8, [R12+0x10] ;  /* 0x000010000c087983 */ /* 0x000ee20000100a00 */
[----:B------:R-:W-:Y:S01]  /*1340*/  IADD3 R6, PT, PT, R6, 0x4, RZ ;  /* 0x0000000406067810 */ /* 0x000fe20007ffe0ff */
[----:B--2---:R-:W-:-:S04]  /*1350*/  FADD R10, R7, R10 ;  /* 0x0000000a070a7221 */ /* 0x004fc80000000000 */
[----:B------:R-:W-:-:S04]  /*1360*/  FADD R11, R10, R11 ;  /* 0x0000000b0a0b7221 */ /* 0x000fc80000000000 */
[----:B---3--:R-:W-:-:S04]  /*1370*/  FADD R8, R11, R8 ;  /* 0x000000080b087221 */ /* 0x008fc80000000000 */
[----:B------:R-:W-:-:S07]  /*1380*/  FADD R7, R8, R9 ;  /* 0x0000000908077221 */ /* 0x000fce0000000000 */
.L_x_16:
[----:B------:R-:W-:Y:S05]  /*1390*/  @!P3 BRA `(.L_x_14) ;  /* 0x000000000028b947 */ /* 0x000fea0003800000 */
[----:B------:R-:W-:-:S05]  /*13a0*/  LEA R6, R6, R1, 0x2 ;  /* 0x0000000106067211 */ /* 0x000fca00078e10ff */
[----:B------:R-:W2:Y:S01]  /*13b0*/  LDL.64 R8, [R6+0x8] ;  /* 0x0000080006087983 */ /* 0x000ea20000100a00 */
        /* <DEDUP_REMOVED lines=8> */
.L_x_14:
[----:B------:R-:W-:-:S13]  /*1440*/  FSETP.NEU.AND P2, PT, R7, RZ, PT ;  /* 0x000000ff0700720b */ /* 0x000fda0003f4d000 */
[----:B------:R-:W-:Y:S05]  /*1450*/  @!P2 BRA `(.L_x_1) ;  /* 0x000000180088a947 */ /* 0x000fea0003800000 */
[----:B------:R-:W-:Y:S01]  /*1460*/  CS2R R6, SRZ ;  /* 0x0000000000067805 */ /* 0x000fe2000001ff00 */
[----:B------:R-:W-:Y:S06]  /*1470*/  @!P1 BRA `(.L_x_17) ;  /* 0x00000000009c9947 */ /* 0x000fec0003800000 */
[----:B------:R-:W-:Y:S01]  /*1480*/  LOP3.LUT R6, R2, 0x7ffffff0, RZ, 0xc0, !PT ;  /* 0x7ffffff002067812 */ /* 0x000fe200078ec0ff */
[----:B------:R-:W-:-:S03]  /*1490*/  HFMA2 R7, -RZ, RZ, 0, 0 ;  /* 0x00000000ff077431 */ /* 0x000fc600000001ff */
[----:B------:R-:W-:-:S07]  /*14a0*/  IADD3 R24, PT, PT, -R6, RZ, RZ ;  /* 0x000000ff06187210 */ /* 0x000fce0007ffe1ff */
.L_x_18:
[----:B------:R-:W2:Y:S04]  /*14b0*/  LDL R22, [R4+-0x18] ;  /* 0xffffe80004167983 */ /* 0x000ea80000100800 */
[----:B------:R-:W3:Y:S04]  /*14c0*/  LDL R23, [R4+-0x14] ;  /* 0xffffec0004177983 */ /* 0x000ee80000100800 */
[----:B------:R-:W4:Y:S04]  /*14d0*/  LDL R25, [R4+-0x10] ;  /* 0xfffff00004197983 */ /* 0x000f280000100800 */
        /* <DEDUP_REMOVED lines=9> */
[----:B------:R-:W5:Y:S04]  /*1570*/  LDL R10, [R4+0x18] ;  /* 0x00001800040a7983 */ /* 0x000f680000100800 */
[----:B------:R-:W5:Y:S04]  /*1580*/  LDL R8, [R4+0x1c] ;  /* 0x00001c0004087983 */ /* 0x000f680000100800 */
[----:B------:R-:W5:Y:S01]  /*1590*/  LDL R9, [R4+0x20] ;  /* 0x0000200004097983 */ /* 0x000f620000100800 */
[----:B--2---:R-:W-:-:S03]  /*15a0*/  FADD R22, R22, R7 ;  /* 0x0000000716167221 */ /* 0x004fc60000000000 */
[----:B------:R0:W2:Y:S01]  /*15b0*/  LDL R7, [R4+0x24] ;  /* 0x0000240004077983 */ /* 0x0000a20000100800 */
[----:B------:R-:W-:Y:S01]  /*15c0*/  IADD3 R24, PT, PT, R24, 0x10, RZ ;  /* 0x0000001018187810 */ /* 0x000fe20007ffe0ff */
[----:B---3--:R-:W-:-:S03]  /*15d0*/  FADD R22, R22, R23 ;  /* 0x0000001716167221 */ /* 0x008fc60000000000 */
[----:B------:R-:W-:Y:S01]  /*15e0*/  ISETP.NE.AND P2, PT, R24, RZ, PT ;  /* 0x000000ff1800720c */ /* 0x000fe20003f45270 */
[----:B----4-:R-:W-:Y:S01]  /*15f0*/  FADD R22, R22, R25 ;  /* 0x0000001916167221 */ /* 0x010fe20000000000 */
[----:B0-----:R-:W-:-:S03]  /*1600*/  IADD3 R4, PT, PT, R4, 0x40, RZ ;  /* 0x0000004004047810 */ /* 0x001fc60007ffe0ff */
        /* <DEDUP_REMOVED lines=12> */
[----:B--2---:R-:W-:Y:S01]  /*16d0*/  FADD R7, R8, R7 ;  /* 0x0000000708077221 */ /* 0x004fe20000000000 */
[----:B------:R-:W-:Y:S06]  /*16e0*/  @P2 BRA `(.L_x_18) ;  /* 0xfffffffc00702947 */ /* 0x000fec000383ffff */
.L_x_17:
        /* <DEDUP_REMOVED lines=19> */
.L_x_20:
        /* <DEDUP_REMOVED lines=14> */
.L_x_21:
        /* <DEDUP_REMOVED lines=10> */
.L_x_19:
[----:B------:R-:W-:-:S13]  /*19a0*/  FSETP.NEU.AND P2, PT, R7, RZ, PT ;  /* 0x000000ff0700720b */ /* 0x000fda0003f4d000 */
[----:B------:R-:W-:Y:S05]  /*19b0*/  @!P2 BRA `(.L_x_1) ;  /* 0x000000140030a947 */ /* 0x000fea0003800000 */
[----:B------:R-:W-:Y:S01]  /*19c0*/  HFMA2 R23, -RZ, RZ, 0, 0 ;  /* 0x00000000ff177431 */ /* 0x000fe200000001ff */
[----:B------:R-:W-:Y:S01]  /*19d0*/  MOV R4, RZ ;  /* 0x000000ff00047202 */ /* 0x000fe20000000f00 */
[----:B------:R-:W-:Y:S06]  /*19e0*/  @!P1 BRA `(.L_x_22) ;  /* 0x0000000000809947 */ /* 0x000fec0003800000 */
[----:B------:R-:W-:Y:S02]  /*19f0*/  LOP3.LUT R4, R2, 0x7ffffff0, RZ, 0xc0, !PT ;  /* 0x7ffffff002047812 */ /* 0x000fe400078ec0ff */
[----:B------:R-:W-:Y:S02]  /*1a00*/  MOV R23, RZ ;  /* 0x000000ff00177202 */ /* 0x000fe40000000f00 */
[----:B------:R-:W-:Y:S02]  /*1a10*/  MOV R24, R5 ;  /* 0x0000000500187202 */ /* 0x000fe40000000f00 */
[----:B------:R-:W-:-:S07]  /*1a20*/  IADD3 R25, PT, PT, -R4, RZ, RZ ;  /* 0x000000ff04197210 */ /* 0x000fce0007ffe1ff */
.L_x_23:
[----:B------:R-:W2:Y:S04]  /*1a30*/  LDL.64 R6, [R24+-0x18] ;  /* 0xffffe80018067983 */ /* 0x000ea80000100a00 */
[----:B------:R-:W3:Y:S04]  /*1a40*/  LDL.64 R8, [R24+-0x10] ;  /* 0xfffff00018087983 */ /* 0x000ee80000100a00 */
[----:B------:R-:W4:Y:S04]  /*1a50*/  LDL.64 R10, [R24+-0x8] ;  /* 0xfffff800180a7983 */ /* 0x000f280000100a00 */
[----:B------:R-:W5:Y:S04]  /*1a60*/  LDL.64 R12, [R24] ;  /* 0x00000000180c7983 */ /* 0x000f680000100a00 */
[----:B------:R-:W5:Y:S04]  /*1a70*/  LDL.64 R14, [R24+0x8] ;  /* 0x00000800180e7983 */ /* 0x000f680000100a00 */
[----:B------:R-:W5:Y:S04]  /*1a80*/  LDL.64 R16, [R24+0x10] ;  /* 0x0000100018107983 */ /* 0x000f680000100a00 */
[----:B------:R-:W5:Y:S01]  /*1a90*/  LDL.64 R18, [R24+0x18] ;  /* 0x0000180018127983 */ /* 0x000f620000100a00 */
[----:B--2---:R-:W-:-:S03]  /*1aa0*/  FADD R6, R6, R23 ;  /* 0x0000001706067221 */ /* 0x004fc60000000000 */
[----:B------:R0:W2:Y:S01]  /*1ab0*/  LDL.64 R22, [R24+0x20] ;  /* 0x0000200018167983 */ /* 0x0000a20000100a00 */
[----:B------:R-:W-:Y:S01]  /*1ac0*/  IADD3 R25, PT, PT, R25, 0x10, RZ ;  /* 0x0000001019197810 */ /* 0x000fe20007ffe0ff */
[----:B------:R-:W-:-:S03]  /*1ad0*/  FADD R7, R6, R7 ;  /* 0x0000000706077221 */ /* 0x000fc60000000000 */
[----:B------:R-:W-:Y:S01]  /*1ae0*/  ISETP.NE.AND P2, PT, R25, RZ, PT ;  /* 0x000000ff1900720c */ /* 0x000fe20003f45270 */
[----:B---3--:R-:W-:Y:S01]  /*1af0*/  FADD R8, R7, R8 ;  /* 0x0000000807087221 */ /* 0x008fe20000000000 */
[----:B0-----:R-:W-:-:S03]  /*1b00*/  IADD3 R24, PT, PT, R24, 0x40, RZ ;  /* 0x0000004018187810 */ /* 0x001fc60007ffe0ff */
        /* <DEDUP_REMOVED lines=12> */
[----:B------:R-:W-:Y:S01]  /*1bd0*/  FADD R23, R22, R23 ;  /* 0x0000001716177221 */ /* 0x000fe20000000000 */
[----:B------:R-:W-:Y:S06]  /*1be0*/  @P2 BRA `(.L_x_23) ;  /* 0xfffffffc00902947 */ /* 0x000fec000383ffff */
.L_x_22:
        /* <DEDUP_REMOVED lines=18> */
.L_x_25:
        /* <DEDUP_REMOVED lines=13> */
.L_x_26:
        /* <DEDUP_REMOVED lines=11> */
.L_x_24:
[----:B------:R-:W-:-:S13]  /*1e90*/  FSETP.NEU.AND P2, PT, R23, RZ, PT ;  /* 0x000000ff1700720b */ /* 0x000fda0003f4d000 */
[----:B------:R-:W-:Y:S05]  /*1ea0*/  @!P2 BRA `(.L_x_1) ;  /* 0x0000000c00f4a947 */ /* 0x000fea0003800000 */
[----:B------:R-:W-:Y:S01]  /*1eb0*/  HFMA2 R22, -RZ, RZ, 0, 0 ;  /* 0x00000000ff167431 */ /* 0x000fe200000001ff */
[----:B------:R-:W-:Y:S01]  /*1ec0*/  MOV R4, RZ ;  /* 0x000000ff00047202 */ /* 0x000fe20000000f00 */
[----:B------:R-:W-:Y:S06]  /*1ed0*/  @!P1 BRA `(.L_x_27) ;  /* 0x0000000000809947 */ /* 0x000fec0003800000 */
[----:B------:R-:W-:Y:S02]  /*1ee0*/  LOP3.LUT R4, R2, 0x7ffffff0, RZ, 0xc0, !PT ;  /* 0x7ffffff002047812 */ /* 0x000fe400078ec0ff */
[----:B------:R-:W-:Y:S02]  /*1ef0*/  MOV R22, RZ ;  /* 0x000000ff00167202 */ /* 0x000fe40000000f00 */
[----:B------:R-:W-:-:S07]  /*1f00*/  IADD3 R24, PT, PT, -R4, RZ, RZ ;  /* 0x000000ff04187210 */ /* 0x000fce0007ffe1ff */
.L_x_28:
[----:B------:R-:W2:Y:S04]  /*1f10*/  LDL R25, [R5+-0x14] ;  /* 0xffffec0005197983 */ /* 0x000ea80000100800 */
[----:B------:R-:W3:Y:S04]  /*1f20*/  LDL.64 R6, [R5+-0x10] ;  /* 0xfffff00005067983 */ /* 0x000ee80000100a00 */
[----:B------:R-:W4:Y:S04]  /*1f30*/  LDL.64 R8, [R5+-0x8] ;  /* 0xfffff80005087983 */ /* 0x000f280000100a00 */
[----:B------:R-:W5:Y:S04]  /*1f40*/  LDL.64 R10, [R5] ;  /* 0x00000000050a7983 */ /* 0x000f680000100a00 */
[----:B------:R-:W5:Y:S04]  /*1f50*/  LDL.64 R12, [R5+0x8] ;  /* 0x00000800050c7983 */ /* 0x000f680000100a00 */
[----:B------:R-:W5:Y:S04]  /*1f60*/  LDL.64 R14, [R5+0x10] ;  /* 0x00001000050e7983 */ /* 0x000f680000100a00 */
[----:B------:R-:W5:Y:S04]  /*1f70*/  LDL.64 R16, [R5+0x18] ;  /* 0x0000180005107983 */ /* 0x000f680000100a00 */
[----:B------:R-:W5:Y:S04]  /*1f80*/  LDL.64 R18, [R5+0x20] ;  /* 0x0000200005127983 */ /* 0x000f680000100a00 */
[----:B------:R0:W5:Y:S01]  /*1f90*/  LDL R23, [R5+0x28] ;  /* 0x0000280005177983 */ /* 0x0001620000100800 */
[----:B------:R-:W-:-:S04]  /*1fa0*/  IADD3 R24, PT, PT, R24, 0x10, RZ ;  /* 0x0000001018187810 */ /* 0x000fc80007ffe0ff */
[----:B------:R-:W-:Y:S02]  /*1fb0*/  ISETP.NE.AND P2, PT, R24, RZ, PT ;  /* 0x000000ff1800720c */ /* 0x000fe40003f45270 */
[----:B0-----:R-:W-:Y:S01]  /*1fc0*/  IADD3 R5, PT, PT, R5, 0x40, RZ ;  /* 0x0000004005057810 */ /* 0x001fe20007ffe0ff */
[----:B--2---:R-:W-:-:S04]  /*1fd0*/  FADD R25, R25, R22 ;  /* 0x0000001619197221 */ /* 0x004fc80000000000 */
        /* <DEDUP_REMOVED lines=16> */
.L_x_27:
        /* <DEDUP_REMOVED lines=19> */
.L_x_30:
        /* <DEDUP_REMOVED lines=14> */
.L_x_31:
        /* <DEDUP_REMOVED lines=10> */
.L_x_29:
[----:B------:R-:W-:-:S13]  /*2390*/  FSETP.NEU.AND P2, PT, R22, RZ, PT ;  /* 0x000000ff1600720b */ /* 0x000fda0003f4d000 */
[----:B------:R-:W-:Y:S05]  /*23a0*/  @!P2 BRA `(.L_x_1) ;  /* 0x0000000800b4a947 */ /* 0x000fea0003800000 */
[----:B------:R-:W-:Y:S01]  /*23b0*/  CS2R R4, SRZ ;  /* 0x0000000000047805 */ /* 0x000fe2000001ff00 */
[----:B------:R-:W-:Y:S06]  /*23c0*/  @!P1 BRA `(.L_x_32) ;  /* 0x0000000000a09947 */ /* 0x000fec0003800000 */
[----:B------:R-:W-:Y:S02]  /*23d0*/  LOP3.LUT R4, R2, 0x7ffffff0, RZ, 0xc0, !PT ;  /* 0x7ffffff002047812 */ /* 0x000fe400078ec0ff */
[----:B------:R-:W-:Y:S02]  /*23e0*/  MOV R5, RZ ;  /* 0x000000ff00057202 */ /* 0x000fe40000000f00 */
[----:B------:R-:W-:Y:S02]  /*23f0*/  MOV R8, R20 ;  /* 0x0000001400087202 */ /* 0x000fe40000000f00 */
[----:B------:R-:W-:-:S07]  /*2400*/  IADD3 R23, PT, PT, -R4, RZ, RZ ;  /* 0x000000ff04177210 */ /* 0x000fce0007ffe1ff */
.L_x_33:
[----:B------:R-:W2:Y:S04]  /*2410*/  LDL R22, [R8+-0x14] ;  /* 0xffffec0008167983 */ /* 0x000ea80000100800 */
[----:B------:R-:W3:Y:S04]  /*2420*/  LDL R19, [R8+-0x10] ;  /* 0xfffff00008137983 */ /* 0x000ee80000100800 */
[----:B------:R-:W4:Y:S04]  /*2430*/  LDL R24, [R8+-0xc] ;  /* 0xfffff40008187983 */ /* 0x000f280000100800 */
        /* <DEDUP_REMOVED lines=12> */
[----:B------:R0:W5:Y:S01]  /*2500*/  LDL R7, [R8+0x28] ;  /* 0x0000280008077983 */ /* 0x0001620000100800 */
[----:B------:R-:W-:-:S04]  /*2510*/  IADD3 R23, PT, PT, R23, 0x10, RZ ;  /* 0x0000001017177810 */ /* 0x000fc80007ffe0ff */
[----:B------:R-:W-:Y:S02]  /*2520*/  ISETP.NE.AND P2, PT, R23, RZ, PT ;  /* 0x000000ff1700720c */ /* 0x000fe40003f45270 */
[----:B0-----:R-:W-:Y:S01]  /*2530*/  IADD3 R8, PT, PT, R8, 0x40, RZ ;  /* 0x0000004008087810 */ /* 0x001fe20007ffe0ff */
[----:B--2---:R-:W-:-:S04]  /*2540*/  FADD R22, R22, R5 ;  /* 0x0000000516167221 */ /* 0x004fc80000000000 */
[----:B---3--:R-:W-:-:S04]  /*2550*/  FADD R19, R22, R19 ;  /* 0x0000001316137221 */ /* 0x008fc80000000000 */
[----:B----4-:R-:W-:-:S04]  /*2560*/  FADD R19, R19, R24 ;  /* 0x0000001813137221 */ /* 0x010fc80000000000 */
        /* <DEDUP_REMOVED lines=14> */
.L_x_32:
        /* <DEDUP_REMOVED lines=18> */
.L_x_35:
        /* <DEDUP_REMOVED lines=13> */
.L_x_36:
        /* <DEDUP_REMOVED lines=11> */
.L_x_34:
        /* <DEDUP_REMOVED lines=8> */
.L_x_38:
[----:B------:R-:W2:Y:S04]  /*2970*/  LDL R17, [R20+-0x10] ;  /* 0xfffff00014117983 */ /* 0x000ea80000100800 */
[----:B------:R-:W3:Y:S04]  /*2980*/  LDL R18, [R20+-0xc] ;  /* 0xfffff40014127983 */ /* 0x000ee80000100800 */
[----:B------:R-:W4:Y:S04]  /*2990*/  LDL R22, [R20+-0x8] ;  /* 0xfffff80014167983 */ /* 0x000f280000100800 */
        /* <DEDUP_REMOVED lines=33> */
.L_x_37:
        /* <DEDUP_REMOVED lines=19> */
.L_x_40:
        /* <DEDUP_REMOVED lines=14> */
.L_x_41:
        /* <DEDUP_REMOVED lines=10> */
.L_x_39:
[----:B------:R-:W-:-:S13]  /*2e60*/  FSETP.NEU.AND P0, PT, R16, RZ, PT ;  /* 0x000000ff1000720b */ /* 0x000fda0003f0d000 */
[----:B------:R-:W-:Y:S05]  /*2e70*/  @P0 EXIT ;  /* 0x000000000000094d */ /* 0x000fea0003800000 */
.L_x_1:
[----:B------:R-:W-:Y:S05]  /*2e80*/  BSYNC.RECONVERGENT B0 ;  /* 0x0000000000007941 */ /* 0x000fea0003800200 */
.L_x_0:
[----:B------:R-:W1:Y:S08]  /*2e90*/  LDC.64 R2, c[0x0][0x388] ;  /* 0x0000e200ff027b82 */ /* 0x000e700000000a00 */
[----:B0-----:R-:W0:Y:S01]  /*2ea0*/  LDC.64 R4, c[0x0][0x3b0] ;  /* 0x0000ec00ff047b82 */ /* 0x001e220000000a00 */
[----:B-1----:R-:W-:-:S05]  /*2eb0*/  IMAD.WIDE R2, R0, 0x4, R2 ;  /* 0x0000000400027825 */ /* 0x002fca00078e0202 */
[----:B------:R1:W-:Y:S04]  /*2ec0*/  STG.E desc[UR4][R2.64], RZ ;  /* 0x000000ff02007986 */ /* 0x0003e8000c101904 */
[----:B0-----:R-:W2:Y:S02]  /*2ed0*/  LDG.E R0, desc[UR4][R4.64] ;  /* 0x0000000404007981 */ /* 0x001ea4000c1e1900 */
[----:B--2---:R-:W-:-:S13]  /*2ee0*/  ISETP.NE.AND P0, PT, R0, RZ, PT ;  /* 0x000000ff0000720c */ /* 0x004fda0003f05270 */
[----:B-1----:R-:W-:Y:S05]  /*2ef0*/  @P0 EXIT ;  /* 0x000000000000094d */ /* 0x002fea0003800000 */
[----:B------:R-:W0:Y:S01]  /*2f00*/  S2R R0, SR_LANEID ;  /* 0x0000000000007919 */ /* 0x000e220000000000 */
[----:B------:R-:W-:Y:S02]  /*2f10*/  VOTEU.ANY UR6, UPT, PT ;  /* 0x0000000000067886 */ /* 0x000fe400038e0100 */
[----:B------:R-:W-:Y:S02]  /*2f20*/  UFLO.U32 UR7, UR6 ;  /* 0x00000006000772bd */ /* 0x000fe400080e0000 */
[----:B------:R-:W1:Y:S04]  /*2f30*/  POPC R3, UR6 ;  /* 0x0000000600037d09 */ /* 0x000e680008000000 */
[----:B0-----:R-:W-:-:S13]  /*2f40*/  ISETP.EQ.U32.AND P0, PT, R0, UR7, PT ;  /* 0x0000000700007c0c */ /* 0x001fda000bf02070 */
[----:B-1----:R-:W-:Y:S01]  /*2f50*/  @P0 REDG.E.ADD.STRONG.GPU desc[UR4][R4.64], R3 ;  /* 0x000000030400098e */ /* 0x002fe2000c12e104 */
[----:B------:R-:W-:Y:S05]  /*2f60*/  EXIT ;  /* 0x000000000000794d */ /* 0x000fea0003800000 */
.L_x_42:
[----:B------:R-:W-:-:S00]  /*2f70*/  BRA `(.L_x_42) ;  /* 0xfffffffc00fc7947 */ /* 0x000fc0000383ffff */
[----:B------:R-:W-:-:S00]  /*2f80*/  NOP ;  /* 0x0000000000007918 */ /* 0x000fc00000000000 */
[----:B------:R-:W-:-:S00]  /*2f90*/  NOP ;  /* 0x0000000000007918 */ /* 0x000fc00000000000 */
[----:B------:R-:W-:-:S00]  /*2fa0*/  NOP ;  /* 0x0000000000007918 */ /* 0x000fc00000000000 */
[----:B------:R-:W-:-:S00]  /*2fb0*/  NOP ;  /* 0x0000000000007918 */ /* 0x000fc00000000000 */
[----:B------:R-:W-:-:S00]  /*2fc0*/  NOP ;  /* 0x0000000000007918 */ /* 0x000fc00000000000 */
[----:B------:R-:W-:-:S00]  /*2fd0*/  NOP ;  /* 0x0000000000007918 */ /* 0x000fc00000000000 */
[----:B------:R-:W-:-:S00]  /*2fe0*/  NOP ;  /* 0x0000000000007918 */ /* 0x000fc00000000000 */
[----:B------:R-:W-:-:S00]  /*2ff0*/  NOP ;  /* 0x0000000000007918 */ /* 0x000fc00000000000 */
.L_x_43:


//--------------------- .nv.shared.reserved.0     --------------------------
	.section	.nv.shared.reserved.0,"aw",@nobits
	.weak		__nv_reservedSMEM_offset_0_alias
	.size		__nv_reservedSMEM_offset_0_alias, 0, 64
	.other		__nv_reservedSMEM_offset_0_alias,@"STO_CUDA_RESERVED_SHARED STV_DEFAULT"
__nv_reservedSMEM_offset_0_alias:
	.zero		0
	.zero		64


//--------------------- .nv.constant0._Z12ezseg_kernelPfS_S_iiffiPi --------------------------
	.section	.nv.constant0._Z12ezseg_kernelPfS_S_iiffiPi,"a",@progbits
	.sectionflags	@""
	.align	4
.nv.constant0._Z12ezseg_kernelPfS_S_iiffiPi:
	.zero		952


//--------------------- SYMBOLS --------------------------

	.type		.nv.reservedSmem.offset0,@object
	.size		.nv.reservedSmem.offset0,0x4
